//
// Generated by NVIDIA NVVM Compiler
//
// Compiler Build ID: CL-36424714
// Cuda compilation tools, release 13.0, V13.0.88
// Based on NVVM 20.0.0
//

.version 9.0
.target sm_100
.address_size 64

	// .globl	_Z4initPfS_S_iii
// _ZZ8multiplyPfS_S_iiE2xs has been demoted

.visible .entry _Z4initPfS_S_iii(
	.param .u64 .ptr .align 1 _Z4initPfS_S_iii_param_0,
	.param .u64 .ptr .align 1 _Z4initPfS_S_iii_param_1,
	.param .u64 .ptr .align 1 _Z4initPfS_S_iii_param_2,
	.param .u32 _Z4initPfS_S_iii_param_3,
	.param .u32 _Z4initPfS_S_iii_param_4,
	.param .u32 _Z4initPfS_S_iii_param_5
)
{
	.reg .pred 	%p<19>;
	.reg .b32 	%r<80>;
	.reg .b32 	%f<31>;
	.reg .b64 	%rd<29>;

	ld.param.u64 	%rd6, [_Z4initPfS_S_iii_param_0];
	ld.param.u64 	%rd7, [_Z4initPfS_S_iii_param_1];
	ld.param.u64 	%rd8, [_Z4initPfS_S_iii_param_2];
	ld.param.u32 	%r32, [_Z4initPfS_S_iii_param_3];
	ld.param.u32 	%r33, [_Z4initPfS_S_iii_param_4];
	cvta.to.global.u64 	%rd1, %rd6;
	cvta.to.global.u64 	%rd2, %rd8;
	cvta.to.global.u64 	%rd3, %rd7;
	mov.u32 	%r34, %tid.x;
	mov.u32 	%r35, %ctaid.x;
	mov.u32 	%r36, %ntid.x;
	mad.lo.s32 	%r1, %r35, %r36, %r34;
	mul.lo.s32 	%r73, %r32, %r1;
	setp.lt.s32 	%p1, %r32, 1;
	@%p1 bra 	$L__BB0_13;
	add.s32 	%r37, %r73, 1;
	add.s32 	%r38, %r73, %r32;
	max.s32 	%r39, %r38, %r37;
	sub.s32 	%r3, %r39, %r73;
	and.b32  	%r4, %r3, 7;
	sub.s32 	%r40, %r73, %r39;
	setp.gt.u32 	%p2, %r40, -8;
	@%p2 bra 	$L__BB0_5;
	add.s32 	%r71, %r73, 4;
	and.b32  	%r41, %r3, -8;
	neg.s32 	%r70, %r41;
$L__BB0_3:
	.pragma "nounroll";
	add.s32 	%r42, %r71, -4;
	add.s32 	%r43, %r71, -3;
	cvt.rn.f32.s32 	%f1, %r43;
	rcp.rn.f32 	%f2, %f1;
	mul.wide.s32 	%rd9, %r42, 4;
	add.s64 	%rd10, %rd1, %rd9;
	st.global.f32 	[%rd10], %f2;
	add.s32 	%r44, %r71, -2;
	cvt.rn.f32.s32 	%f3, %r44;
	rcp.rn.f32 	%f4, %f3;
	st.global.f32 	[%rd10+4], %f4;
	add.s32 	%r45, %r71, -1;
	cvt.rn.f32.s32 	%f5, %r45;
	rcp.rn.f32 	%f6, %f5;
	st.global.f32 	[%rd10+8], %f6;
	add.s32 	%r46, %r71, 4;
	cvt.rn.f32.s32 	%f7, %r71;
	rcp.rn.f32 	%f8, %f7;
	st.global.f32 	[%rd10+12], %f8;
	add.s32 	%r47, %r71, 1;
	cvt.rn.f32.s32 	%f9, %r47;
	rcp.rn.f32 	%f10, %f9;
	st.global.f32 	[%rd10+16], %f10;
	add.s32 	%r48, %r71, 2;
	cvt.rn.f32.s32 	%f11, %r48;
	rcp.rn.f32 	%f12, %f11;
	st.global.f32 	[%rd10+20], %f12;
	add.s32 	%r49, %r71, 3;
	cvt.rn.f32.s32 	%f13, %r49;
	rcp.rn.f32 	%f14, %f13;
	st.global.f32 	[%rd10+24], %f14;
	cvt.rn.f32.s32 	%f15, %r46;
	rcp.rn.f32 	%f16, %f15;
	st.global.f32 	[%rd10+28], %f16;
	add.s32 	%r71, %r71, 8;
	add.s32 	%r70, %r70, 8;
	setp.ne.s32 	%p3, %r70, 0;
	@%p3 bra 	$L__BB0_3;
	add.s32 	%r73, %r71, -4;
$L__BB0_5:
	setp.eq.s32 	%p4, %r4, 0;
	@%p4 bra 	$L__BB0_13;
	and.b32  	%r13, %r3, 3;
	setp.lt.u32 	%p5, %r4, 4;
	@%p5 bra 	$L__BB0_8;
	add.s32 	%r50, %r73, 1;
	cvt.rn.f32.s32 	%f17, %r50;
	rcp.rn.f32 	%f18, %f17;
	mul.wide.s32 	%rd11, %r73, 4;
	add.s64 	%rd12, %rd1, %rd11;
	st.global.f32 	[%rd12], %f18;
	add.s32 	%r51, %r73, 2;
	cvt.rn.f32.s32 	%f19, %r51;
	rcp.rn.f32 	%f20, %f19;
	st.global.f32 	[%rd12+4], %f20;
	add.s32 	%r52, %r73, 3;
	cvt.rn.f32.s32 	%f21, %r52;
	rcp.rn.f32 	%f22, %f21;
	st.global.f32 	[%rd12+8], %f22;
	add.s32 	%r73, %r73, 4;
	cvt.rn.f32.s32 	%f23, %r73;
	rcp.rn.f32 	%f24, %f23;
	st.global.f32 	[%rd12+12], %f24;
$L__BB0_8:
	setp.eq.s32 	%p6, %r13, 0;
	@%p6 bra 	$L__BB0_13;
	setp.eq.s32 	%p7, %r13, 1;
	@%p7 bra 	$L__BB0_11;
	add.s32 	%r53, %r73, 1;
	cvt.rn.f32.s32 	%f25, %r53;
	rcp.rn.f32 	%f26, %f25;
	mul.wide.s32 	%rd13, %r73, 4;
	add.s64 	%rd14, %rd1, %rd13;
	st.global.f32 	[%rd14], %f26;
	add.s32 	%r73, %r73, 2;
	cvt.rn.f32.s32 	%f27, %r73;
	rcp.rn.f32 	%f28, %f27;
	st.global.f32 	[%rd14+4], %f28;
$L__BB0_11:
	and.b32  	%r54, %r3, 1;
	setp.eq.b32 	%p8, %r54, 1;
	not.pred 	%p9, %p8;
	@%p9 bra 	$L__BB0_13;
	add.s32 	%r55, %r73, 1;
	cvt.rn.f32.s32 	%f29, %r55;
	rcp.rn.f32 	%f30, %f29;
	mul.wide.s32 	%rd15, %r73, 4;
	add.s64 	%rd16, %rd1, %rd15;
	st.global.f32 	[%rd16], %f30;
$L__BB0_13:
	mul.lo.s32 	%r77, %r33, %r1;
	setp.lt.s32 	%p10, %r33, 1;
	@%p10 bra 	$L__BB0_25;
	add.s32 	%r56, %r77, 1;
	add.s32 	%r57, %r77, %r33;
	max.s32 	%r58, %r57, %r56;
	sub.s32 	%r19, %r58, %r77;
	and.b32  	%r20, %r19, 7;
	sub.s32 	%r59, %r77, %r58;
	setp.gt.u32 	%p11, %r59, -8;
	@%p11 bra 	$L__BB0_17;
	and.b32  	%r60, %r19, -8;
	neg.s32 	%r75, %r60;
	add.s64 	%rd4, %rd3, 16;
	add.s64 	%rd5, %rd2, 16;
$L__BB0_16:
	.pragma "nounroll";
	mul.wide.s32 	%rd17, %r77, 4;
	add.s64 	%rd18, %rd4, %rd17;
	add.s64 	%rd19, %rd5, %rd17;
	mov.b32 	%r61, 1065353216;
	st.global.u32 	[%rd18+-16], %r61;
	mov.b32 	%r62, 0;
	st.global.u32 	[%rd19+-16], %r62;
	st.global.u32 	[%rd18+-12], %r61;
	st.global.u32 	[%rd19+-12], %r62;
	st.global.u32 	[%rd18+-8], %r61;
	st.global.u32 	[%rd19+-8], %r62;
	st.global.u32 	[%rd18+-4], %r61;
	st.global.u32 	[%rd19+-4], %r62;
	st.global.u32 	[%rd18], %r61;
	st.global.u32 	[%rd19], %r62;
	st.global.u32 	[%rd18+4], %r61;
	st.global.u32 	[%rd19+4], %r62;
	st.global.u32 	[%rd18+8], %r61;
	st.global.u32 	[%rd19+8], %r62;
	st.global.u32 	[%rd18+12], %r61;
	st.global.u32 	[%rd19+12], %r62;
	add.s32 	%r77, %r77, 8;
	add.s32 	%r75, %r75, 8;
	setp.ne.s32 	%p12, %r75, 0;
	@%p12 bra 	$L__BB0_16;
$L__BB0_17:
	setp.eq.s32 	%p13, %r20, 0;
	@%p13 bra 	$L__BB0_25;
	and.b32  	%r27, %r19, 3;
	setp.lt.u32 	%p14, %r20, 4;
	@%p14 bra 	$L__BB0_20;
	mul.wide.s32 	%rd20, %r77, 4;
	add.s64 	%rd21, %rd3, %rd20;
	mov.b32 	%r63, 1065353216;
	st.global.u32 	[%rd21], %r63;
	add.s64 	%rd22, %rd2, %rd20;
	mov.b32 	%r64, 0;
	st.global.u32 	[%rd22], %r64;
	st.global.u32 	[%rd21+4], %r63;
	st.global.u32 	[%rd22+4], %r64;
	st.global.u32 	[%rd21+8], %r63;
	st.global.u32 	[%rd22+8], %r64;
	st.global.u32 	[%rd21+12], %r63;
	st.global.u32 	[%rd22+12], %r64;
	add.s32 	%r77, %r77, 4;
$L__BB0_20:
	setp.eq.s32 	%p15, %r27, 0;
	@%p15 bra 	$L__BB0_25;
	setp.eq.s32 	%p16, %r27, 1;
	@%p16 bra 	$L__BB0_23;
	mul.wide.s32 	%rd23, %r77, 4;
	add.s64 	%rd24, %rd3, %rd23;
	mov.b32 	%r65, 1065353216;
	st.global.u32 	[%rd24], %r65;
	add.s64 	%rd25, %rd2, %rd23;
	mov.b32 	%r66, 0;
	st.global.u32 	[%rd25], %r66;
	st.global.u32 	[%rd24+4], %r65;
	st.global.u32 	[%rd25+4], %r66;
	add.s32 	%r77, %r77, 2;
$L__BB0_23:
	and.b32  	%r67, %r19, 1;
	setp.eq.b32 	%p17, %r67, 1;
	not.pred 	%p18, %p17;
	@%p18 bra 	$L__BB0_25;
	mul.wide.s32 	%rd26, %r77, 4;
	add.s64 	%rd27, %rd3, %rd26;
	mov.b32 	%r68, 1065353216;
	st.global.u32 	[%rd27], %r68;
	add.s64 	%rd28, %rd2, %rd26;
	mov.b32 	%r69, 0;
	st.global.u32 	[%rd28], %r69;
$L__BB0_25:
	ret;

}
	// .globl	_Z8multiplyPfS_S_ii
.visible .entry _Z8multiplyPfS_S_ii(
	.param .u64 .ptr .align 1 _Z8multiplyPfS_S_ii_param_0,
	.param .u64 .ptr .align 1 _Z8multiplyPfS_S_ii_param_1,
	.param .u64 .ptr .align 1 _Z8multiplyPfS_S_ii_param_2,
	.param .u32 _Z8multiplyPfS_S_ii_param_3,
	.param .u32 _Z8multiplyPfS_S_ii_param_4
)
{
	.reg .pred 	%p<3>;
	.reg .b32 	%r<21>;
	.reg .b32 	%f<56>;
	.reg .b64 	%rd<17>;
	// demoted variable
	.shared .align 4 .b8 _ZZ8multiplyPfS_S_iiE2xs[64];
	ld.param.u64 	%rd5, [_Z8multiplyPfS_S_ii_param_0];
	ld.param.u64 	%rd6, [_Z8multiplyPfS_S_ii_param_1];
	ld.param.u64 	%rd7, [_Z8multiplyPfS_S_ii_param_2];
	ld.param.u32 	%r10, [_Z8multiplyPfS_S_ii_param_4];
	mov.u32 	%r1, %tid.x;
	mov.u32 	%r11, %ctaid.x;
	mov.u32 	%r12, %ntid.x;
	mad.lo.s32 	%r2, %r11, %r12, %r1;
	setp.lt.s32 	%p1, %r10, 16;
	mov.f32 	%f55, 0f00000000;
	@%p1 bra 	$L__BB1_3;
	shl.b32 	%r13, %r1, 2;
	mov.u32 	%r14, _ZZ8multiplyPfS_S_iiE2xs;
	add.s32 	%r3, %r14, %r13;
	mul.lo.s32 	%r19, %r10, %r2;
	shr.s32 	%r15, %r10, 31;
	shr.u32 	%r16, %r15, 28;
	add.s32 	%r17, %r10, %r16;
	shr.s32 	%r18, %r17, 4;
	neg.s32 	%r20, %r18;
	mul.wide.u32 	%rd8, %r1, 4;
	cvta.to.global.u64 	%rd9, %rd6;
	add.s64 	%rd16, %rd9, %rd8;
	cvta.to.global.u64 	%rd10, %rd5;
	add.s64 	%rd2, %rd10, 32;
	mov.f32 	%f55, 0f00000000;
$L__BB1_2:
	mul.wide.s32 	%rd11, %r19, 4;
	add.s64 	%rd12, %rd2, %rd11;
	ld.global.f32 	%f6, [%rd16];
	st.shared.f32 	[%r3], %f6;
	bar.sync 	0;
	ld.global.f32 	%f7, [%rd12+-32];
	ld.shared.f32 	%f8, [_ZZ8multiplyPfS_S_iiE2xs];
	fma.rn.f32 	%f9, %f7, %f8, %f55;
	ld.global.f32 	%f10, [%rd12+-28];
	ld.shared.f32 	%f11, [_ZZ8multiplyPfS_S_iiE2xs+4];
	fma.rn.f32 	%f12, %f10, %f11, %f9;
	ld.global.f32 	%f13, [%rd12+-24];
	ld.shared.f32 	%f14, [_ZZ8multiplyPfS_S_iiE2xs+8];
	fma.rn.f32 	%f15, %f13, %f14, %f12;
	ld.global.f32 	%f16, [%rd12+-20];
	ld.shared.f32 	%f17, [_ZZ8multiplyPfS_S_iiE2xs+12];
	fma.rn.f32 	%f18, %f16, %f17, %f15;
	ld.global.f32 	%f19, [%rd12+-16];
	ld.shared.f32 	%f20, [_ZZ8multiplyPfS_S_iiE2xs+16];
	fma.rn.f32 	%f21, %f19, %f20, %f18;
	ld.global.f32 	%f22, [%rd12+-12];
	ld.shared.f32 	%f23, [_ZZ8multiplyPfS_S_iiE2xs+20];
	fma.rn.f32 	%f24, %f22, %f23, %f21;
	ld.global.f32 	%f25, [%rd12+-8];
	ld.shared.f32 	%f26, [_ZZ8multiplyPfS_S_iiE2xs+24];
	fma.rn.f32 	%f27, %f25, %f26, %f24;
	ld.global.f32 	%f28, [%rd12+-4];
	ld.shared.f32 	%f29, [_ZZ8multiplyPfS_S_iiE2xs+28];
	fma.rn.f32 	%f30, %f28, %f29, %f27;
	ld.global.f32 	%f31, [%rd12];
	ld.shared.f32 	%f32, [_ZZ8multiplyPfS_S_iiE2xs+32];
	fma.rn.f32 	%f33, %f31, %f32, %f30;
	ld.global.f32 	%f34, [%rd12+4];
	ld.shared.f32 	%f35, [_ZZ8multiplyPfS_S_iiE2xs+36];
	fma.rn.f32 	%f36, %f34, %f35, %f33;
	ld.global.f32 	%f37, [%rd12+8];
	ld.shared.f32 	%f38, [_ZZ8multiplyPfS_S_iiE2xs+40];
	fma.rn.f32 	%f39, %f37, %f38, %f36;
	ld.global.f32 	%f40, [%rd12+12];
	ld.shared.f32 	%f41, [_ZZ8multiplyPfS_S_iiE2xs+44];
	fma.rn.f32 	%f42, %f40, %f41, %f39;
	ld.global.f32 	%f43, [%rd12+16];
	ld.shared.f32 	%f44, [_ZZ8multiplyPfS_S_iiE2xs+48];
	fma.rn.f32 	%f45, %f43, %f44, %f42;
	ld.global.f32 	%f46, [%rd12+20];
	ld.shared.f32 	%f47, [_ZZ8multiplyPfS_S_iiE2xs+52];
	fma.rn.f32 	%f48, %f46, %f47, %f45;
	ld.global.f32 	%f49, [%rd12+24];
	ld.shared.f32 	%f50, [_ZZ8multiplyPfS_S_iiE2xs+56];
	fma.rn.f32 	%f51, %f49, %f50, %f48;
	ld.global.f32 	%f52, [%rd12+28];
	ld.shared.f32 	%f53, [_ZZ8multiplyPfS_S_iiE2xs+60];
	fma.rn.f32 	%f55, %f52, %f53, %f51;
	bar.sync 	0;
	add.s32 	%r20, %r20, 1;
	setp.ne.s32 	%p2, %r20, 0;
	add.s64 	%rd16, %rd16, 64;
	add.s32 	%r19, %r19, 16;
	@%p2 bra 	$L__BB1_2;
$L__BB1_3:
	cvta.to.global.u64 	%rd13, %rd7;
	mul.wide.s32 	%rd14, %r2, 4;
	add.s64 	%rd15, %rd13, %rd14;
	st.global.f32 	[%rd15], %f55;
	ret;

}


// ===== COMPILED SASS (sm_100) =====

	.target	sm_100

	.elftype	@"ET_EXEC"


//--------------------- .note.nv.tkinfo           --------------------------
	.section	.note.nv.tkinfo,"",@"SHT_NOTE"
	.sectionflags	@"SHF_NOTE_NV_TKINFO"
	.tkinfo
        /*0018*/ 	.word	0x00000002
        /*0030*/ 	.string	""
        /*0030*/ 	.string	"ptxas"
        /*0030*/ 	.string	"Cuda compilation tools, release 13.0, V13.0.88"
        /*0030*/ 	.string	"Build cuda_13.0.r13.0/compiler.36424714_0"
        /*0030*/ 	.string	"-arch sm_100 -m 64 "



//--------------------- .note.nv.cuinfo           --------------------------
	.section	.note.nv.cuinfo,"",@"SHT_NOTE"
	.sectionflags	@"SHF_NOTE_NV_CUINFO"
        /*0018*/ 	.short	0x0002
        /*001a*/ 	.short	0x0064
        /*001c*/ 	.short	0x0082
	.zero		2


//--------------------- .nv.info                  --------------------------
	.section	.nv.info,"",@"SHT_CUDA_INFO"
	.align	4


	//----- nvinfo : EIATTR_REGCOUNT
	.align		4
        /*0000*/ 	.byte	0x04, 0x2f
        /*0002*/ 	.short	(.L_1 - .L_0)
	.align		4
.L_0:
        /*0004*/ 	.word	index@(_Z4initPfS_S_iii)
        /*0008*/ 	.word	0x00000017


	//----- nvinfo : EIATTR_FRAME_SIZE
	.align		4
.L_1:
        /*000c*/ 	.byte	0x04, 0x11
        /*000e*/ 	.short	(.L_3 - .L_2)
	.align		4
.L_2:
        /*0010*/ 	.word	index@($__internal_0_$__cuda_sm20_rcp_rn_f32_slowpath)
        /*0014*/ 	.word	0x00000000


	//----- nvinfo : EIATTR_FRAME_SIZE
	.align		4
.L_3:
        /*0018*/ 	.byte	0x04, 0x11
        /*001a*/ 	.short	(.L_5 - .L_4)
	.align		4
.L_4:
        /*001c*/ 	.word	index@(_Z4initPfS_S_iii)
        /*0020*/ 	.word	0x00000000


	//----- nvinfo : EIATTR_REGCOUNT
	.align		4
.L_5:
        /*0024*/ 	.byte	0x04, 0x2f
        /*0026*/ 	.short	(.L_7 - .L_6)
	.align		4
.L_6:
        /*0028*/ 	.word	index@(_Z8multiplyPfS_S_ii)
        /*002c*/ 	.word	0x00000020


	//----- nvinfo : EIATTR_FRAME_SIZE
	.align		4
.L_7:
        /*0030*/ 	.byte	0x04, 0x11
        /*0032*/ 	.short	(.L_9 - .L_8)
	.align		4
.L_8:
        /*0034*/ 	.word	index@(_Z8multiplyPfS_S_ii)
        /*0038*/ 	.word	0x00000000


	//----- nvinfo : EIATTR_MIN_STACK_SIZE
	.align		4
.L_9:
        /*003c*/ 	.byte	0x04, 0x12
        /*003e*/ 	.short	(.L_11 - .L_10)
	.align		4
.L_10:
        /*0040*/ 	.word	index@(_Z8multiplyPfS_S_ii)
        /*0044*/ 	.word	0x00000000


	//----- nvinfo : EIATTR_MIN_STACK_SIZE
	.align		4
.L_11:
        /*0048*/ 	.byte	0x04, 0x12
        /*004a*/ 	.short	(.L_13 - .L_12)
	.align		4
.L_12:
        /*004c*/ 	.word	index@(_Z4initPfS_S_iii)
        /*0050*/ 	.word	0x00000000
.L_13:


//--------------------- .nv.compat                --------------------------
	.section	.nv.compat,"",@"SHT_CUDA_COMPAT_INFO"
	.align	4
        /*0000*/ 	.byte	0x02, 0x09, 0x00, 0x00, 0x02, 0x02, 0x01, 0x00, 0x02, 0x05, 0x05, 0x00, 0x03, 0x07, 0x01, 0x01
        /*0010*/ 	.byte	0x02, 0x03, 0x00, 0x00, 0x02, 0x06, 0x01, 0x00, 0x04, 0x0b, 0x08, 0x00, 0x09, 0x00, 0x00, 0x00
        /*0020*/ 	.byte	0x00, 0x00, 0x00, 0x00


//--------------------- .nv.info._Z8multiplyPfS_S_ii --------------------------
	.section	.nv.info._Z8multiplyPfS_S_ii,"",@"SHT_CUDA_INFO"
	.sectionflags	@""
	.align	4


	//----- nvinfo : EIATTR_CUDA_API_VERSION
	.align		4
        /*0000*/ 	.byte	0x04, 0x37
        /*0002*/ 	.short	(.L_15 - .L_14)
.L_14:
        /*0004*/ 	.word	0x00000082


	//----- nvinfo : EIATTR_KPARAM_INFO
	.align		4
.L_15:
        /*0008*/ 	.byte	0x04, 0x17
        /*000a*/ 	.short	(.L_17 - .L_16)
.L_16:
        /*000c*/ 	.word	0x00000000
        /*0010*/ 	.short	0x0004
        /*0012*/ 	.short	0x001c
        /*0014*/ 	.byte	0x00, 0xf0, 0x11, 0x00


	//----- nvinfo : EIATTR_KPARAM_INFO
	.align		4
.L_17:
        /*0018*/ 	.byte	0x04, 0x17
        /*001a*/ 	.short	(.L_19 - .L_18)
.L_18:
        /*001c*/ 	.word	0x00000000
        /*0020*/ 	.short	0x0003
        /*0022*/ 	.short	0x0018
        /*0024*/ 	.byte	0x00, 0xf0, 0x11, 0x00


	//----- nvinfo : EIATTR_KPARAM_INFO
	.align		4
.L_19:
        /*0028*/ 	.byte	0x04, 0x17
        /*002a*/ 	.short	(.L_21 - .L_20)
.L_20:
        /*002c*/ 	.word	0x00000000
        /*0030*/ 	.short	0x0002
        /*0032*/ 	.short	0x0010
        /*0034*/ 	.byte	0x00, 0xf5, 0x21, 0x00


	//----- nvinfo : EIATTR_KPARAM_INFO
	.align		4
.L_21:
        /*0038*/ 	.byte	0x04, 0x17
        /*003a*/ 	.short	(.L_23 - .L_22)
.L_22:
        /*003c*/ 	.word	0x00000000
        /*0040*/ 	.short	0x0001
        /*0042*/ 	.short	0x0008
        /*0044*/ 	.byte	0x00, 0xf5, 0x21, 0x00


	//----- nvinfo : EIATTR_KPARAM_INFO
	.align		4
.L_23:
        /*0048*/ 	.byte	0x04, 0x17
        /*004a*/ 	.short	(.L_25 - .L_24)
.L_24:
        /*004c*/ 	.word	0x00000000
        /*0050*/ 	.short	0x0000
        /*0052*/ 	.short	0x0000
        /*0054*/ 	.byte	0x00, 0xf5, 0x21, 0x00


	//----- nvinfo : EIATTR_SPARSE_MMA_MASK
	.align		4
.L_25:
        /*0058*/ 	.byte	0x03, 0x50
        /*005a*/ 	.short	0x0000


	//----- nvinfo : EIATTR_MAXREG_COUNT
	.align		4
        /*005c*/ 	.byte	0x03, 0x1b
        /*005e*/ 	.short	0x00ff


	//----- nvinfo : EIATTR_NUM_BARRIERS
	.align		4
        /*0060*/ 	.byte	0x02, 0x4c
        /*0062*/ 	.byte	0x01
	.zero		1


	//----- nvinfo : EIATTR_MERCURY_ISA_VERSION
	.align		4
        /*0064*/ 	.byte	0x03, 0x5f
        /*0066*/ 	.short	0x0101


	//----- nvinfo : EIATTR_VRC_CTA_INIT_COUNT
	.align		4
        /*0068*/ 	.byte	0x02, 0x4a
	.zero		1
	.zero		1


	//----- nvinfo : EIATTR_EXIT_INSTR_OFFSETS
	.align		4
        /*006c*/ 	.byte	0x04, 0x1c
        /*006e*/ 	.short	(.L_27 - .L_26)


	//   ....[0]....
.L_26:
        /*0070*/ 	.word	0x00000510


	//----- nvinfo : EIATTR_CBANK_PARAM_SIZE
	.align		4
.L_27:
        /*0074*/ 	.byte	0x03, 0x19
        /*0076*/ 	.short	0x0020


	//----- nvinfo : EIATTR_PARAM_CBANK
	.align		4
        /*0078*/ 	.byte	0x04, 0x0a
        /*007a*/ 	.short	(.L_29 - .L_28)
	.align		4
.L_28:
        /*007c*/ 	.word	index@(.nv.constant0._Z8multiplyPfS_S_ii)
        /*0080*/ 	.short	0x0380
        /*0082*/ 	.short	0x0020


	//----- nvinfo : EIATTR_SW_WAR
	.align		4
.L_29:
        /*0084*/ 	.byte	0x04, 0x36
        /*0086*/ 	.short	(.L_31 - .L_30)
.L_30:
        /*0088*/ 	.word	0x00000008
.L_31:


//--------------------- .nv.info._Z4initPfS_S_iii --------------------------
	.section	.nv.info._Z4initPfS_S_iii,"",@"SHT_CUDA_INFO"
	.sectionflags	@""
	.align	4


	//----- nvinfo : EIATTR_CUDA_API_VERSION
	.align		4
        /*0000*/ 	.byte	0x04, 0x37
        /*0002*/ 	.short	(.L_33 - .L_32)
.L_32:
        /*0004*/ 	.word	0x00000082


	//----- nvinfo : EIATTR_KPARAM_INFO
	.align		4
.L_33:
        /*0008*/ 	.byte	0x04, 0x17
        /*000a*/ 	.short	(.L_35 - .L_34)
.L_34:
        /*000c*/ 	.word	0x00000000
        /*0010*/ 	.short	0x0005
        /*0012*/ 	.short	0x0020
        /*0014*/ 	.byte	0x00, 0xf0, 0x11, 0x00


	//----- nvinfo : EIATTR_KPARAM_INFO
	.align		4
.L_35:
        /*0018*/ 	.byte	0x04, 0x17
        /*001a*/ 	.short	(.L_37 - .L_36)
.L_36:
        /*001c*/ 	.word	0x00000000
        /*0020*/ 	.short	0x0004
        /*0022*/ 	.short	0x001c
        /*0024*/ 	.byte	0x00, 0xf0, 0x11, 0x00


	//----- nvinfo : EIATTR_KPARAM_INFO
	.align		4
.L_37:
        /*0028*/ 	.byte	0x04, 0x17
        /*002a*/ 	.short	(.L_39 - .L_38)
.L_38:
        /*002c*/ 	.word	0x00000000
        /*0030*/ 	.short	0x0003
        /*0032*/ 	.short	0x0018
        /*0034*/ 	.byte	0x00, 0xf0, 0x11, 0x00


	//----- nvinfo : EIATTR_KPARAM_INFO
	.align		4
.L_39:
        /*0038*/ 	.byte	0x04, 0x17
        /*003a*/ 	.short	(.L_41 - .L_40)
.L_40:
        /*003c*/ 	.word	0x00000000
        /*0040*/ 	.short	0x0002
        /*0042*/ 	.short	0x0010
        /*0044*/ 	.byte	0x00, 0xf5, 0x21, 0x00


	//----- nvinfo : EIATTR_KPARAM_INFO
	.align		4
.L_41:
        /*0048*/ 	.byte	0x04, 0x17
        /*004a*/ 	.short	(.L_43 - .L_42)
.L_42:
        /*004c*/ 	.word	0x00000000
        /*0050*/ 	.short	0x0001
        /*0052*/ 	.short	0x0008
        /*0054*/ 	.byte	0x00, 0xf5, 0x21, 0x00


	//----- nvinfo : EIATTR_KPARAM_INFO
	.align		4
.L_43:
        /*0058*/ 	.byte	0x04, 0x17
        /*005a*/ 	.short	(.L_45 - .L_44)
.L_44:
        /*005c*/ 	.word	0x00000000
        /*0060*/ 	.short	0x0000
        /*0062*/ 	.short	0x0000
        /*0064*/ 	.byte	0x00, 0xf5, 0x21, 0x00


	//----- nvinfo : EIATTR_SPARSE_MMA_MASK
	.align		4
.L_45:
        /*0068*/ 	.byte	0x03, 0x50
        /*006a*/ 	.short	0x0000


	//----- nvinfo : EIATTR_MAXREG_COUNT
	.align		4
        /*006c*/ 	.byte	0x03, 0x1b
        /*006e*/ 	.short	0x00ff


	//----- nvinfo : EIATTR_MERCURY_ISA_VERSION
	.align		4
        /*0070*/ 	.byte	0x03, 0x5f
        /*0072*/ 	.short	0x0101


	//----- nvinfo : EIATTR_VRC_CTA_INIT_COUNT
	.align		4
        /*0074*/ 	.byte	0x02, 0x4a
	.zero		1
	.zero		1


	//----- nvinfo : EIATTR_EXIT_INSTR_OFFSETS
	.align		4
        /*0078*/ 	.byte	0x04, 0x1c
        /*007a*/ 	.short	(.L_47 - .L_46)


	//   ....[0]....
.L_46:
        /*007c*/ 	.word	0x00001470


	//   ....[1]....
        /*0080*/ 	.word	0x00001720


	//   ....[2]....
        /*0084*/ 	.word	0x00001870


	//   ....[3]....
        /*0088*/ 	.word	0x00001980


	//   ....[4]....
        /*008c*/ 	.word	0x00001a00


	//----- nvinfo : EIATTR_CRS_STACK_SIZE
	.align		4
.L_47:
        /*0090*/ 	.byte	0x04, 0x1e
        /*0092*/ 	.short	(.L_49 - .L_48)
.L_48:
        /*0094*/ 	.word	0x00000000


	//----- nvinfo : EIATTR_CBANK_PARAM_SIZE
	.align		4
.L_49:
        /*0098*/ 	.byte	0x03, 0x19
        /*009a*/ 	.short	0x0024


	//----- nvinfo : EIATTR_PARAM_CBANK
	.align		4
        /*009c*/ 	.byte	0x04, 0x0a
        /*009e*/ 	.short	(.L_51 - .L_50)
	.align		4
.L_50:
        /*00a0*/ 	.word	index@(.nv.constant0._Z4initPfS_S_iii)
        /*00a4*/ 	.short	0x0380
        /*00a6*/ 	.short	0x0024


	//----- nvinfo : EIATTR_SW_WAR
	.align		4
.L_51:
        /*00a8*/ 	.byte	0x04, 0x36
        /*00aa*/ 	.short	(.L_53 - .L_52)
.L_52:
        /*00ac*/ 	.word	0x00000008
.L_53:


//--------------------- .nv.callgraph             --------------------------
	.section	.nv.callgraph,"",@"SHT_CUDA_CALLGRAPH"
	.align	4
	.sectionentsize	8
	.align		4
        /*0000*/ 	.word	0x00000000
	.align		4
        /*0004*/ 	.word	0xffffffff
	.align		4
        /*0008*/ 	.word	0x00000000
	.align		4
        /*000c*/ 	.word	0xfffffffe
	.align		4
        /*0010*/ 	.word	0x00000000
	.align		4
        /*0014*/ 	.word	0xfffffffd
	.align		4
        /*0018*/ 	.word	0x00000000
	.align		4
        /*001c*/ 	.word	0xfffffffc


//--------------------- .text._Z8multiplyPfS_S_ii --------------------------
	.section	.text._Z8multiplyPfS_S_ii,"ax",@progbits
	.align	128
        .global         _Z8multiplyPfS_S_ii
        .type           _Z8multiplyPfS_S_ii,@function
        .size           _Z8multiplyPfS_S_ii,(.L_x_71 - _Z8multiplyPfS_S_ii)
        .other          _Z8multiplyPfS_S_ii,@"STO_CUDA_ENTRY STV_DEFAULT"
_Z8multiplyPfS_S_ii:
.text._Z8multiplyPfS_S_ii:
[----:B------:R-:W-:Y:S01]  /*0000*/  LDC R1, c[0x0][0x37c] ;  /* 0x0000df00ff017b82 */ /* 0x000fe20000000800 */
[----:B------:R-:W0:Y:S01]  /*0010*/  S2R R17, SR_TID.X ;  /* 0x0000000000117919 */ /* 0x000e220000002100 */
[----:B------:R-:W1:Y:S06]  /*0020*/  LDCU UR12, c[0x0][0x39c] ;  /* 0x00007380ff0c77ac */ /* 0x000e6c0008000800 */
[----:B------:R-:W0:Y:S01]  /*0030*/  S2UR UR4, SR_CTAID.X ;  /* 0x00000000000479c3 */ /* 0x000e220000002500 */
[----:B------:R-:W-:Y:S01]  /*0040*/  HFMA2 R5, -RZ, RZ, 0, 0 ;  /* 0x00000000ff057431 */ /* 0x000fe200000001ff */
[----:B------:R-:W2:Y:S06]  /*0050*/  LDCU.64 UR10, c[0x0][0x358] ;  /* 0x00006b00ff0a77ac */ /* 0x000eac0008000a00 */
[----:B------:R-:W0:Y:S01]  /*0060*/  LDC R2, c[0x0][0x360] ;  /* 0x0000d800ff027b82 */ /* 0x000e220000000800 */
[----:B-1----:R-:W-:Y:S01]  /*0070*/  UISETP.GE.AND UP0, UPT, UR12, 0x10, UPT ;  /* 0x000000100c00788c */ /* 0x002fe2000bf06270 */
[----:B0-----:R-:W-:-:S08]  /*0080*/  IMAD R2, R2, UR4, R17 ;  /* 0x0000000402027c24 */ /* 0x001fd0000f8e0211 */
[----:B--2---:R-:W-:Y:S05]  /*0090*/  BRA.U !UP0, `(.L_x_0) ;  /* 0x0000000508107547 */ /* 0x004fea000b800000 */
[----:B------:R-:W0:Y:S01]  /*00a0*/  LDC.64 R4, c[0x0][0x388] ;  /* 0x0000e200ff047b82 */ /* 0x000e220000000a00 */
[----:B------:R-:W1:Y:S01]  /*00b0*/  LDCU.64 UR8, c[0x0][0x380] ;  /* 0x00007000ff0877ac */ /* 0x000e620008000a00 */
[----:B------:R-:W-:Y:S01]  /*00c0*/  IMAD R16, R2, UR12, RZ ;  /* 0x0000000c02107c24 */ /* 0x000fe2000f8e02ff */
[----:B------:R-:W-:-:S05]  /*00d0*/  USHF.R.S32.HI UR4, URZ, 0x1f, UR12 ;  /* 0x0000001fff047899 */ /* 0x000fca000801140c */
[----:B------:R-:W2:Y:S01]  /*00e0*/  S2UR UR6, SR_CgaCtaId ;  /* 0x00000000000679c3 */ /* 0x000ea20000008800 */
[----:B------:R-:W-:-:S04]  /*00f0*/  ULEA.HI UR4, UR4, UR12, URZ, 0x4 ;  /* 0x0000000c04047291 */ /* 0x000fc8000f8f20ff */
[----:B------:R-:W-:-:S03]  /*0100*/  USHF.R.S32.HI UR5, URZ, 0x4, UR4 ;  /* 0x00000004ff057899 */ /* 0x000fc60008011404 */
[----:B------:R-:W-:Y:S01]  /*0110*/  UMOV UR4, 0x400 ;  /* 0x0000040000047882 */ /* 0x000fe20000000000 */
[----:B------:R-:W-:Y:S02]  /*0120*/  UIADD3 UR5, UPT, UPT, -UR5, URZ, URZ ;  /* 0x000000ff05057290 */ /* 0x000fe4000fffe1ff */
[----:B-1----:R-:W-:-:S04]  /*0130*/  UIADD3 UR7, UP0, UPT, UR8, 0x20, URZ ;  /* 0x0000002008077890 */ /* 0x002fc8000ff1e0ff */
[----:B------:R-:W-:Y:S01]  /*0140*/  UIADD3.X UR8, UPT, UPT, URZ, UR9, URZ, UP0, !UPT ;  /* 0x00000009ff087290 */ /* 0x000fe200087fe4ff */
[----:B0-----:R-:W-:-:S05]  /*0150*/  IMAD.WIDE.U32 R4, R17, 0x4, R4 ;  /* 0x0000000411047825 */ /* 0x001fca00078e0004 */
[----:B------:R-:W-:Y:S02]  /*0160*/  MOV R3, R5 ;  /* 0x0000000500037202 */ /* 0x000fe40000000f00 */
[----:B------:R-:W-:Y:S01]  /*0170*/  MOV R0, R4 ;  /* 0x0000000400007202 */ /* 0x000fe20000000f00 */
[----:B--2---:R-:W-:Y:S01]  /*0180*/  ULEA UR4, UR6, UR4, 0x18 ;  /* 0x0000000406047291 */ /* 0x004fe2000f8ec0ff */
[----:B------:R-:W-:-:S05]  /*0190*/  MOV R5, RZ ;  /* 0x000000ff00057202 */ /* 0x000fca0000000f00 */
[----:B------:R-:W-:-:S07]  /*01a0*/  LEA R17, R17, UR4, 0x2 ;  /* 0x0000000411117c11 */ /* 0x000fce000f8e10ff */
.L_x_1:
[----:B------:R-:W-:Y:S02]  /*01b0*/  MOV R8, R0 ;  /* 0x0000000000087202 */ /* 0x000fe40000000f00 */
[----:B------:R-:W-:-:S05]  /*01c0*/  MOV R9, R3 ;  /* 0x0000000300097202 */ /* 0x000fca0000000f00 */
[----:B------:R-:W2:Y:S01]  /*01d0*/  LDG.E R4, desc[UR10][R8.64] ;  /* 0x0000000a08047981 */ /* 0x000ea2000c1e1900 */
[----:B------:R-:W-:Y:S02]  /*01e0*/  MOV R28, UR7 ;  /* 0x00000007001c7c02 */ /* 0x000fe40008000f00 */
[----:B------:R-:W-:-:S03]  /*01f0*/  MOV R29, UR8 ;  /* 0x00000008001d7c02 */ /* 0x000fc60008000f00 */
[----:B------:R-:W-:Y:S01]  /*0200*/  IMAD.WIDE R28, R16, 0x4, R28 ;  /* 0x00000004101c7825 */ /* 0x000fe200078e021c */
[----:B--2---:R-:W-:Y:S01]  /*0210*/  STS [R17], R4 ;  /* 0x0000000411007388 */ /* 0x004fe20000000800 */
[----:B------:R-:W-:Y:S06]  /*0220*/  BAR.SYNC.DEFER_BLOCKING 0x0 ;  /* 0x0000000000007b1d */ /* 0x000fec0000010000 */
[----:B------:R-:W2:Y:S04]  /*0230*/  LDG.E R6, desc[UR10][R28.64+-0x20] ;  /* 0xffffe00a1c067981 */ /* 0x000ea8000c1e1900 */
[----:B------:R-:W3:Y:S04]  /*0240*/  LDG.E R27, desc[UR10][R28.64+-0x1c] ;  /* 0xffffe40a1c1b7981 */ /* 0x000ee8000c1e1900 */
[----:B------:R-:W4:Y:S04]  /*0250*/  LDG.E R7, desc[UR10][R28.64+-0x18] ;  /* 0xffffe80a1c077981 */ /* 0x000f28000c1e1900 */
[----:B------:R-:W5:Y:S04]  /*0260*/  LDG.E R14, desc[UR10][R28.64+-0x14] ;  /* 0xffffec0a1c0e7981 */ /* 0x000f68000c1e1900 */
        /* <DEDUP_REMOVED lines=12> */
[----:B------:R-:W2:Y:S01]  /*0330*/  LDS.128 R8, [UR4] ;  /* 0x00000004ff087984 */ /* 0x000ea20008000c00 */
[----:B------:R-:W-:-:S04]  /*0340*/  UIADD3 UR5, UPT, UPT, UR5, 0x1, URZ ;  /* 0x0000000105057890 */ /* 0x000fc8000fffe0ff */
[----:B------:R-:W-:Y:S01]  /*0350*/  UISETP.NE.AND UP0, UPT, UR5, URZ, UPT ;  /* 0x000000ff0500728c */ /* 0x000fe2000bf05270 */
[----:B------:R-:W-:Y:S02]  /*0360*/  IADD3 R0, P0, PT, R0, 0x40, RZ ;  /* 0x0000004000007810 */ /* 0x000fe40007f1e0ff */
[----:B------:R-:W-:Y:S02]  /*0370*/  IADD3 R16, PT, PT, R16, 0x10, RZ ;  /* 0x0000001010107810 */ /* 0x000fe40007ffe0ff */
[----:B------:R-:W-:Y:S01]  /*0380*/  IADD3.X R3, PT, PT, RZ, R3, RZ, P0, !PT ;  /* 0x00000003ff037210 */ /* 0x000fe200007fe4ff */
[----:B--2---:R-:W-:-:S04]  /*0390*/  FFMA R6, R6, R8, R5 ;  /* 0x0000000806067223 */ /* 0x004fc80000000005 */
[----:B---3--:R-:W-:-:S04]  /*03a0*/  FFMA R6, R27, R9, R6 ;  /* 0x000000091b067223 */ /* 0x008fc80000000006 */
[----:B----4-:R-:W-:Y:S02]  /*03b0*/  FFMA R9, R7, R10, R6 ;  /* 0x0000000a07097223 */ /* 0x010fe40000000006 */
[----:B------:R-:W0:Y:S02]  /*03c0*/  LDS.128 R4, [UR4+0x10] ;  /* 0x00001004ff047984 */ /* 0x000e240008000c00 */
[----:B-----5:R-:W-:Y:S02]  /*03d0*/  FFMA R14, R14, R11, R9 ;  /* 0x0000000b0e0e7223 */ /* 0x020fe40000000009 */
[----:B------:R-:W1:Y:S02]  /*03e0*/  LDS.128 R8, [UR4+0x20] ;  /* 0x00002004ff087984 */ /* 0x000e640008000c00 */
[----:B0-----:R-:W-:-:S04]  /*03f0*/  FFMA R15, R15, R4, R14 ;  /* 0x000000040f0f7223 */ /* 0x001fc8000000000e */
[----:B------:R-:W-:-:S04]  /*0400*/  FFMA R12, R12, R5, R15 ;  /* 0x000000050c0c7223 */ /* 0x000fc8000000000f */
[----:B------:R-:W-:Y:S02]  /*0410*/  FFMA R5, R13, R6, R12 ;  /* 0x000000060d057223 */ /* 0x000fe4000000000c */
[----:B------:R-:W0:Y:S02]  /*0420*/  LDS.128 R12, [UR4+0x30] ;  /* 0x00003004ff0c7984 */ /* 0x000e240008000c00 */
[----:B------:R-:W-:-:S04]  /*0430*/  FFMA R18, R18, R7, R5 ;  /* 0x0000000712127223 */ /* 0x000fc80000000005 */
[----:B-1----:R-:W-:-:S04]  /*0440*/  FFMA R21, R21, R8, R18 ;  /* 0x0000000815157223 */ /* 0x002fc80000000012 */
[----:B------:R-:W-:-:S04]  /*0450*/  FFMA R24, R24, R9, R21 ;  /* 0x0000000918187223 */ /* 0x000fc80000000015 */
[----:B------:R-:W-:-:S04]  /*0460*/  FFMA R23, R23, R10, R24 ;  /* 0x0000000a17177223 */ /* 0x000fc80000000018 */
[----:B------:R-:W-:-:S04]  /*0470*/  FFMA R22, R22, R11, R23 ;  /* 0x0000000b16167223 */ /* 0x000fc80000000017 */
[----:B0-----:R-:W-:-:S04]  /*0480*/  FFMA R19, R19, R12, R22 ;  /* 0x0000000c13137223 */ /* 0x001fc80000000016 */
[----:B------:R-:W-:-:S04]  /*0490*/  FFMA R20, R20, R13, R19 ;  /* 0x0000000d14147223 */ /* 0x000fc80000000013 */
[----:B------:R-:W-:-:S04]  /*04a0*/  FFMA R25, R25, R14, R20 ;  /* 0x0000000e19197223 */ /* 0x000fc80000000014 */
[----:B------:R-:W-:Y:S01]  /*04b0*/  FFMA R5, R26, R15, R25 ;  /* 0x0000000f1a057223 */ /* 0x000fe20000000019 */
[----:B------:R-:W-:Y:S06]  /*04c0*/  BAR.SYNC.DEFER_BLOCKING 0x0 ;  /* 0x0000000000007b1d */ /* 0x000fec0000010000 */
[----:B------:R-:W-:Y:S05]  /*04d0*/  BRA.U UP0, `(.L_x_1) ;  /* 0xfffffffd00347547 */ /* 0x000fea000b83ffff */
.L_x_0:
[----:B------:R-:W0:Y:S02]  /*04e0*/  LDC.64 R6, c[0x0][0x390] ;  /* 0x0000e400ff067b82 */ /* 0x000e240000000a00 */
[----:B0-----:R-:W-:-:S05]  /*04f0*/  IMAD.WIDE R2, R2, 0x4, R6 ;  /* 0x0000000402027825 */ /* 0x001fca00078e0206 */
[----:B------:R-:W-:Y:S01]  /*0500*/  STG.E desc[UR10][R2.64], R5 ;  /* 0x0000000502007986 */ /* 0x000fe2000c10190a */
[----:B------:R-:W-:Y:S05]  /*0510*/  EXIT ;  /* 0x000000000000794d */ /* 0x000fea0003800000 */
.L_x_2:
[----:B------:R-:W-:-:S00]  /*0520*/  BRA `(.L_x_2) ;  /* 0xfffffffc00fc7947 */ /* 0x000fc0000383ffff */
[----:B------:R-:W-:-:S00]  /*0530*/  NOP ;  /* 0x0000000000007918 */ /* 0x000fc00000000000 */
        /* <DEDUP_REMOVED lines=12> */
.L_x_71:


//--------------------- .text._Z4initPfS_S_iii    --------------------------
	.section	.text._Z4initPfS_S_iii,"ax",@progbits
	.align	128
        .global         _Z4initPfS_S_iii
        .type           _Z4initPfS_S_iii,@function
        .size           _Z4initPfS_S_iii,(.L_x_70 - _Z4initPfS_S_iii)
        .other          _Z4initPfS_S_iii,@"STO_CUDA_ENTRY STV_DEFAULT"
_Z4initPfS_S_iii:
.text._Z4initPfS_S_iii:
[----:B------:R-:W-:Y:S01]  /*0000*/  LDC R1, c[0x0][0x37c] ;  /* 0x0000df00ff017b82 */ /* 0x000fe20000000800 */
[----:B------:R-:W0:Y:S01]  /*0010*/  S2R R3, SR_TID.X ;  /* 0x0000000000037919 */ /* 0x000e220000002100 */
[----:B------:R-:W1:Y:S06]  /*0020*/  LDCU UR7, c[0x0][0x398] ;  /* 0x00007300ff0777ac */ /* 0x000e6c0008000800 */
[----:B------:R-:W0:Y:S01]  /*0030*/  S2UR UR6, SR_CTAID.X ;  /* 0x00000000000679c3 */ /* 0x000e220000002500 */
[----:B------:R-:W2:Y:S07]  /*0040*/  LDCU.64 UR4, c[0x0][0x358] ;  /* 0x00006b00ff0477ac */ /* 0x000eae0008000a00 */
[----:B------:R-:W0:Y:S01]  /*0050*/  LDC R0, c[0x0][0x360] ;  /* 0x0000d800ff007b82 */ /* 0x000e220000000800 */
[----:B-1----:R-:W-:Y:S01]  /*0060*/  UISETP.GE.AND UP0, UPT, UR7, 0x1, UPT ;  /* 0x000000010700788c */ /* 0x002fe2000bf06270 */
[----:B0-----:R-:W-:-:S08]  /*0070*/  IMAD R3, R0, UR6, R3 ;  /* 0x0000000600037c24 */ /* 0x001fd0000f8e0203 */
[----:B--2---:R-:W-:Y:S05]  /*0080*/  BRA.U !UP0, `(.L_x_3) ;  /* 0x0000001108f07547 */ /* 0x004fea000b800000 */
[----:B------:R-:W-:Y:S01]  /*0090*/  IMAD R7, R3, UR7, RZ ;  /* 0x0000000703077c24 */ /* 0x000fe2000f8e02ff */
[----:B------:R-:W-:Y:S03]  /*00a0*/  BSSY.RECONVERGENT B1, `(.L_x_4) ;  /* 0x00000a4000017945 */ /* 0x000fe60003800200 */
[----:B------:R-:W-:-:S05]  /*00b0*/  VIADD R0, R7, 0x1 ;  /* 0x0000000107007836 */ /* 0x000fca0000000000 */
[----:B------:R-:W-:-:S05]  /*00c0*/  VIADDMNMX R0, R7, UR7, R0, !PT ;  /* 0x0000000707007c46 */ /* 0x000fca000f800100 */
[----:B------:R-:W-:Y:S02]  /*00d0*/  IMAD.IADD R2, R7, 0x1, -R0 ;  /* 0x0000000107027824 */ /* 0x000fe400078e0a00 */
[----:B------:R-:W-:-:S03]  /*00e0*/  IMAD.IADD R6, R0, 0x1, -R7 ;  /* 0x0000000100067824 */ /* 0x000fc600078e0a07 */
[----:B------:R-:W-:Y:S02]  /*00f0*/  ISETP.GT.U32.AND P0, PT, R2, -0x8, PT ;  /* 0xfffffff80200780c */ /* 0x000fe40003f04070 */
[----:B------:R-:W-:-:S11]  /*0100*/  LOP3.LUT R15, R6, 0x7, RZ, 0xc0, !PT ;  /* 0x00000007060f7812 */ /* 0x000fd600078ec0ff */
[----:B------:R-:W-:Y:S05]  /*0110*/  @P0 BRA `(.L_x_5) ;  /* 0x0000000800700947 */ /* 0x000fea0003800000 */
[----:B------:R-:W0:Y:S01]  /*0120*/  LDC.64 R4, c[0x0][0x380] ;  /* 0x0000e000ff047b82 */ /* 0x000e220000000a00 */
[----:B------:R-:W-:Y:S01]  /*0130*/  LOP3.LUT R10, R6, 0xfffffff8, RZ, 0xc0, !PT ;  /* 0xfffffff8060a7812 */ /* 0x000fe200078ec0ff */
[----:B------:R-:W-:Y:S01]  /*0140*/  BSSY.RECONVERGENT B2, `(.L_x_6) ;  /* 0x0000098000027945 */ /* 0x000fe20003800200 */
[----:B------:R-:W-:-:S03]  /*0150*/  IADD3 R7, PT, PT, R7, 0x4, RZ ;  /* 0x0000000407077810 */ /* 0x000fc60007ffe0ff */
[----:B------:R-:W-:-:S07]  /*0160*/  IMAD.MOV R10, RZ, RZ, -R10 ;  /* 0x000000ffff0a7224 */ /* 0x000fce00078e0a0a */
.L_x_31:
[C---:B------:R-:W-:Y:S01]  /*0170*/  VIADD R0, R7.reuse, 0xfffffffd ;  /* 0xfffffffd07007836 */ /* 0x040fe20000000000 */
[----:B------:R-:W-:Y:S01]  /*0180*/  IADD3 R10, PT, PT, R10, 0x8, RZ ;  /* 0x000000080a0a7810 */ /* 0x000fe20007ffe0ff */
[----:B------:R-:W-:Y:S01]  /*0190*/  BSSY.RECONVERGENT B3, `(.L_x_7) ;  /* 0x0000011000037945 */ /* 0x000fe20003800200 */
[----:B-1----:R-:W-:Y:S02]  /*01a0*/  VIADD R9, R7, 0xfffffffc ;  /* 0xfffffffc07097836 */ /* 0x002fe40000000000 */
[----:B------:R-:W-:Y:S02]  /*01b0*/  I2FP.F32.S32 R2, R0 ;  /* 0x0000000000027245 */ /* 0x000fe40000201400 */
[----:B------:R-:W-:-:S03]  /*01c0*/  ISETP.NE.AND P3, PT, R10, RZ, PT ;  /* 0x000000ff0a00720c */ /* 0x000fc60003f65270 */
[----:B------:R-:W-:-:S05]  /*01d0*/  VIADD R0, R2, 0x1800000 ;  /* 0x0180000002007836 */ /* 0x000fca0000000000 */
[----:B------:R-:W-:-:S04]  /*01e0*/  LOP3.LUT R0, R0, 0x7f800000, RZ, 0xc0, !PT ;  /* 0x7f80000000007812 */ /* 0x000fc800078ec0ff */
[----:B------:R-:W-:-:S13]  /*01f0*/  ISETP.GT.U32.AND P0, PT, R0, 0x1ffffff, PT ;  /* 0x01ffffff0000780c */ /* 0x000fda0003f04070 */
[----:B------:R-:W-:Y:S05]  /*0200*/  @P0 BRA `(.L_x_8) ;  /* 0x0000000000140947 */ /* 0x000fea0003800000 */
[----:B------:R-:W-:Y:S01]  /*0210*/  IMAD.MOV.U32 R0, RZ, RZ, R2 ;  /* 0x000000ffff007224 */ /* 0x000fe200078e0002 */
[----:B------:R-:W-:-:S07]  /*0220*/  MOV R12, 0x240 ;  /* 0x00000240000c7802 */ /* 0x000fce0000000f00 */
[----:B0-----:R-:W-:Y:S05]  /*0230*/  CALL.REL.NOINC `($__internal_0_$__cuda_sm20_rcp_rn_f32_slowpath) ;  /* 0x0000001400f47944 */ /* 0x001fea0003c00000 */
[----:B------:R-:W-:Y:S01]  /*0240*/  IMAD.MOV.U32 R11, RZ, RZ, R0 ;  /* 0x000000ffff0b7224 */ /* 0x000fe200078e0000 */
[----:B------:R-:W-:Y:S06]  /*0250*/  BRA `(.L_x_9) ;  /* 0x0000000000107947 */ /* 0x000fec0003800000 */
.L_x_8:
[----:B------:R-:W1:Y:S02]  /*0260*/  MUFU.RCP R11, R2 ;  /* 0x00000002000b7308 */ /* 0x000e640000001000 */
[----:B-1----:R-:W-:-:S04]  /*0270*/  FFMA R0, R2, R11, -1 ;  /* 0xbf80000002007423 */ /* 0x002fc8000000000b */
[----:B------:R-:W-:-:S04]  /*0280*/  FADD.FTZ R0, -R0, -RZ ;  /* 0x800000ff00007221 */ /* 0x000fc80000010100 */
[----:B------:R-:W-:-:S07]  /*0290*/  FFMA R11, R11, R0, R11 ;  /* 0x000000000b0b7223 */ /* 0x000fce000000000b */
.L_x_9:
[----:B------:R-:W-:Y:S05]  /*02a0*/  BSYNC.RECONVERGENT B3 ;  /* 0x0000000000037941 */ /* 0x000fea0003800200 */
.L_x_7:
[----:B------:R-:W-:Y:S01]  /*02b0*/  IADD3 R0, PT, PT, R7, -0x2, RZ ;  /* 0xfffffffe07007810 */ /* 0x000fe20007ffe0ff */
[----:B0-----:R-:W-:Y:S01]  /*02c0*/  IMAD.WIDE R8, R9, 0x4, R4 ;  /* 0x0000000409087825 */ /* 0x001fe200078e0204 */
[----:B------:R-:W-:Y:S02]  /*02d0*/  BSSY.RECONVERGENT B3, `(.L_x_10) ;  /* 0x0000010000037945 */ /* 0x000fe40003800200 */
[----:B------:R-:W-:Y:S02]  /*02e0*/  I2FP.F32.S32 R2, R0 ;  /* 0x0000000000027245 */ /* 0x000fe40000201400 */
[----:B------:R0:W-:Y:S03]  /*02f0*/  STG.E desc[UR4][R8.64], R11 ;  /* 0x0000000b08007986 */ /* 0x0001e6000c101904 */
[----:B------:R-:W-:-:S05]  /*0300*/  VIADD R0, R2, 0x1800000 ;  /* 0x0180000002007836 */ /* 0x000fca0000000000 */
[----:B------:R-:W-:-:S04]  /*0310*/  LOP3.LUT R0, R0, 0x7f800000, RZ, 0xc0, !PT ;  /* 0x7f80000000007812 */ /* 0x000fc800078ec0ff */
[----:B------:R-:W-:-:S13]  /*0320*/  ISETP.GT.U32.AND P0, PT, R0, 0x1ffffff, PT ;  /* 0x01ffffff0000780c */ /* 0x000fda0003f04070 */
[----:B0-----:R-:W-:Y:S05]  /*0330*/  @P0 BRA `(.L_x_11) ;  /* 0x0000000000140947 */ /* 0x001fea0003800000 */
[----:B------:R-:W-:Y:S01]  /*0340*/  IMAD.MOV.U32 R0, RZ, RZ, R2 ;  /* 0x000000ffff007224 */ /* 0x000fe200078e0002 */
[----:B------:R-:W-:-:S07]  /*0350*/  MOV R12, 0x370 ;  /* 0x00000370000c7802 */ /* 0x000fce0000000f00 */
[----:B------:R-:W-:Y:S05]  /*0360*/  CALL.REL.NOINC `($__internal_0_$__cuda_sm20_rcp_rn_f32_slowpath) ;  /* 0x0000001400a87944 */ /* 0x000fea0003c00000 */
[----:B------:R-:W-:Y:S01]  /*0370*/  IMAD.MOV.U32 R11, RZ, RZ, R0 ;  /* 0x000000ffff0b7224 */ /* 0x000fe200078e0000 */
[----:B------:R-:W-:Y:S06]  /*0380*/  BRA `(.L_x_12) ;  /* 0x0000000000107947 */ /* 0x000fec0003800000 */
.L_x_11:
[----:B------:R-:W0:Y:S02]  /*0390*/  MUFU.RCP R11, R2 ;  /* 0x00000002000b7308 */ /* 0x000e240000001000 */
[----:B0-----:R-:W-:-:S04]  /*03a0*/  FFMA R0, R2, R11, -1 ;  /* 0xbf80000002007423 */ /* 0x001fc8000000000b */
[----:B------:R-:W-:-:S04]  /*03b0*/  FADD.FTZ R0, -R0, -RZ ;  /* 0x800000ff00007221 */ /* 0x000fc80000010100 */
[----:B------:R-:W-:-:S07]  /*03c0*/  FFMA R11, R11, R0, R11 ;  /* 0x000000000b0b7223 */ /* 0x000fce000000000b */
.L_x_12:
[----:B------:R-:W-:Y:S05]  /*03d0*/  BSYNC.RECONVERGENT B3 ;  /* 0x0000000000037941 */ /* 0x000fea0003800200 */
.L_x_10:
[----:B------:R-:W-:Y:S01]  /*03e0*/  IADD3 R0, PT, PT, R7, -0x1, RZ ;  /* 0xffffffff07007810 */ /* 0x000fe20007ffe0ff */
[----:B------:R0:W-:Y:S01]  /*03f0*/  STG.E desc[UR4][R8.64+0x4], R11 ;  /* 0x0000040b08007986 */ /* 0x0001e2000c101904 */
[----:B------:R-:W-:Y:S02]  /*0400*/  BSSY.RECONVERGENT B3, `(.L_x_13) ;  /* 0x000000f000037945 */ /* 0x000fe40003800200 */
[----:B------:R-:W-:-:S05]  /*0410*/  I2FP.F32.S32 R2, R0 ;  /* 0x0000000000027245 */ /* 0x000fca0000201400 */
        /* <DEDUP_REMOVED lines=9> */
.L_x_14:
[----:B------:R-:W0:Y:S02]  /*04b0*/  MUFU.RCP R13, R2 ;  /* 0x00000002000d7308 */ /* 0x000e240000001000 */
[----:B0-----:R-:W-:-:S04]  /*04c0*/  FFMA R0, R2, R13, -1 ;  /* 0xbf80000002007423 */ /* 0x001fc8000000000d */
[----:B------:R-:W-:-:S04]  /*04d0*/  FADD.FTZ R0, -R0, -RZ ;  /* 0x800000ff00007221 */ /* 0x000fc80000010100 */
[----:B------:R-:W-:-:S07]  /*04e0*/  FFMA R13, R13, R0, R13 ;  /* 0x000000000d0d7223 */ /* 0x000fce000000000d */
.L_x_15:
[----:B------:R-:W-:Y:S05]  /*04f0*/  BSYNC.RECONVERGENT B3 ;  /* 0x0000000000037941 */ /* 0x000fea0003800200 */
.L_x_13:
[----:B------:R-:W-:Y:S01]  /*0500*/  I2FP.F32.S32 R2, R7 ;  /* 0x0000000700027245 */ /* 0x000fe20000201400 */
[----:B------:R0:W-:Y:S01]  /*0510*/  STG.E desc[UR4][R8.64+0x8], R13 ;  /* 0x0000080d08007986 */ /* 0x0001e2000c101904 */
[----:B------:R-:W-:Y:S01]  /*0520*/  BSSY.RECONVERGENT B3, `(.L_x_16) ;  /* 0x000000f000037945 */ /* 0x000fe20003800200 */
[----:B------:R-:W-:Y:S01]  /*0530*/  VIADD R11, R7, 0x4 ;  /* 0x00000004070b7836 */ /* 0x000fe20000000000 */
[----:B------:R-:W-:-:S04]  /*0540*/  IADD3 R0, PT, PT, R2, 0x1800000, RZ ;  /* 0x0180000002007810 */ /* 0x000fc80007ffe0ff */
        /* <DEDUP_REMOVED lines=8> */
.L_x_17:
[----:B------:R-:W0:Y:S02]  /*05d0*/  MUFU.RCP R13, R2 ;  /* 0x00000002000d7308 */ /* 0x000e240000001000 */
[----:B0-----:R-:W-:-:S04]  /*05e0*/  FFMA R0, R2, R13, -1 ;  /* 0xbf80000002007423 */ /* 0x001fc8000000000d */
[----:B------:R-:W-:-:S04]  /*05f0*/  FADD.FTZ R0, -R0, -RZ ;  /* 0x800000ff00007221 */ /* 0x000fc80000010100 */
[----:B------:R-:W-:-:S07]  /*0600*/  FFMA R13, R13, R0, R13 ;  /* 0x000000000d0d7223 */ /* 0x000fce000000000d */
.L_x_18:
[----:B------:R-:W-:Y:S05]  /*0610*/  BSYNC.RECONVERGENT B3 ;  /* 0x0000000000037941 */ /* 0x000fea0003800200 */
.L_x_16:
[----:B------:R-:W-:Y:S01]  /*0620*/  IADD3 R0, PT, PT, R7, 0x1, RZ ;  /* 0x0000000107007810 */ /* 0x000fe20007ffe0ff */
        /* <DEDUP_REMOVED lines=12> */
.L_x_20:
[----:B------:R-:W0:Y:S02]  /*06f0*/  MUFU.RCP R13, R2 ;  /* 0x00000002000d7308 */ /* 0x000e240000001000 */
[----:B0-----:R-:W-:-:S04]  /*0700*/  FFMA R0, R2, R13, -1 ;  /* 0xbf80000002007423 */ /* 0x001fc8000000000d */
[----:B------:R-:W-:-:S04]  /*0710*/  FADD.FTZ R0, -R0, -RZ ;  /* 0x800000ff00007221 */ /* 0x000fc80000010100 */
[----:B------:R-:W-:-:S07]  /*0720*/  FFMA R13, R13, R0, R13 ;  /* 0x000000000d0d7223 */ /* 0x000fce000000000d */
.L_x_21:
[----:B------:R-:W-:Y:S05]  /*0730*/  BSYNC.RECONVERGENT B3 ;  /* 0x0000000000037941 */ /* 0x000fea0003800200 */
.L_x_19:
        /* <DEDUP_REMOVED lines=13> */
.L_x_23:
[----:B------:R-:W0:Y:S02]  /*0810*/  MUFU.RCP R13, R2 ;  /* 0x00000002000d7308 */ /* 0x000e240000001000 */
[----:B0-----:R-:W-:-:S04]  /*0820*/  FFMA R0, R2, R13, -1 ;  /* 0xbf80000002007423 */ /* 0x001fc8000000000d */
[----:B------:R-:W-:-:S04]  /*0830*/  FADD.FTZ R0, -R0, -RZ ;  /* 0x800000ff00007221 */ /* 0x000fc80000010100 */
[----:B------:R-:W-:-:S07]  /*0840*/  FFMA R13, R13, R0, R13 ;  /* 0x000000000d0d7223 */ /* 0x000fce000000000d */
.L_x_24:
[----:B------:R-:W-:Y:S05]  /*0850*/  BSYNC.RECONVERGENT B3 ;  /* 0x0000000000037941 */ /* 0x000fea0003800200 */
.L_x_22:
        /* <DEDUP_REMOVED lines=11> */
[----:B------:R-:W-:Y:S01]  /*0910*/  MOV R13, R0 ;  /* 0x00000000000d7202 */ /* 0x000fe20000000f00 */
[----:B------:R-:W-:Y:S06]  /*0920*/  BRA `(.L_x_27) ;  /* 0x0000000000107947 */ /* 0x000fec0003800000 */
.L_x_26:
[----:B------:R-:W0:Y:S02]  /*0930*/  MUFU.RCP R13, R2 ;  /* 0x00000002000d7308 */ /* 0x000e240000001000 */
[----:B0-----:R-:W-:-:S04]  /*0940*/  FFMA R0, R2, R13, -1 ;  /* 0xbf80000002007423 */ /* 0x001fc8000000000d */
[----:B------:R-:W-:-:S04]  /*0950*/  FADD.FTZ R0, -R0, -RZ ;  /* 0x800000ff00007221 */ /* 0x000fc80000010100 */
[----:B------:R-:W-:-:S07]  /*0960*/  FFMA R13, R13, R0, R13 ;  /* 0x000000000d0d7223 */ /* 0x000fce000000000d */
.L_x_27:
[----:B------:R-:W-:Y:S05]  /*0970*/  BSYNC.RECONVERGENT B3 ;  /* 0x0000000000037941 */ /* 0x000fea0003800200 */
.L_x_25:
[----:B------:R-:W-:Y:S01]  /*0980*/  I2FP.F32.S32 R2, R11 ;  /* 0x0000000b00027245 */ /* 0x000fe20000201400 */
[----:B------:R0:W-:Y:S01]  /*0990*/  STG.E desc[UR4][R8.64+0x18], R13 ;  /* 0x0000180d08007986 */ /* 0x0001e2000c101904 */
[----:B------:R-:W-:Y:S03]  /*09a0*/  BSSY.RECONVERGENT B3, `(.L_x_28) ;  /* 0x000000e000037945 */ /* 0x000fe60003800200 */
        /* <DEDUP_REMOVED lines=9> */
.L_x_29:
[----:B------:R-:W0:Y:S02]  /*0a40*/  MUFU.RCP R11, R2 ;  /* 0x00000002000b7308 */ /* 0x000e240000001000 */
[----:B0-----:R-:W-:-:S04]  /*0a50*/  FFMA R0, R2, R11, -1 ;  /* 0xbf80000002007423 */ /* 0x001fc8000000000b */
[----:B------:R-:W-:-:S04]  /*0a60*/  FADD.FTZ R0, -R0, -RZ ;  /* 0x800000ff00007221 */ /* 0x000fc80000010100 */
[----:B------:R-:W-:-:S07]  /*0a70*/  FFMA R11, R11, R0, R11 ;  /* 0x000000000b0b7223 */ /* 0x000fce000000000b */
.L_x_30:
[----:B------:R-:W-:Y:S05]  /*0a80*/  BSYNC.RECONVERGENT B3 ;  /* 0x0000000000037941 */ /* 0x000fea0003800200 */
.L_x_28:
[----:B------:R1:W-:Y:S01]  /*0a90*/  STG.E desc[UR4][R8.64+0x1c], R11 ;  /* 0x00001c0b08007986 */ /* 0x0003e2000c101904 */
[----:B------:R-:W-:Y:S01]  /*0aa0*/  VIADD R7, R7, 0x8 ;  /* 0x0000000807077836 */ /* 0x000fe20000000000 */
[----:B------:R-:W-:Y:S06]  /*0ab0*/  @P3 BRA `(.L_x_31) ;  /* 0xfffffff400ac3947 */ /* 0x000fec000383ffff */
[----:B------:R-:W-:Y:S05]  /*0ac0*/  BSYNC.RECONVERGENT B2 ;  /* 0x0000000000027941 */ /* 0x000fea0003800200 */
.L_x_6:
[----:B------:R-:W-:-:S07]  /*0ad0*/  VIADD R7, R7, 0xfffffffc ;  /* 0xfffffffc07077836 */ /* 0x000fce0000000000 */
.L_x_5:
[----:B------:R-:W-:Y:S05]  /*0ae0*/  BSYNC.RECONVERGENT B1 ;  /* 0x0000000000017941 */ /* 0x000fea0003800200 */
.L_x_4:
[----:B------:R-:W-:Y:S01]  /*0af0*/  ISETP.NE.AND P0, PT, R15, RZ, PT ;  /* 0x000000ff0f00720c */ /* 0x000fe20003f05270 */
[----:B------:R-:W-:-:S12]  /*0b00*/  BSSY.RECONVERGENT B1, `(.L_x_3) ;  /* 0x0000094000017945 */ /* 0x000fd80003800200 */
[----:B------:R-:W-:Y:S05]  /*0b10*/  @!P0 BRA `(.L_x_32) ;  /* 0x0000000800488947 */ /* 0x000fea0003800000 */
[----:B------:R-:W-:Y:S01]  /*0b20*/  ISETP.GE.U32.AND P0, PT, R15, 0x4, PT ;  /* 0x000000040f00780c */ /* 0x000fe20003f06070 */
[----:B------:R-:W-:Y:S01]  /*0b30*/  BSSY.RECONVERGENT B2, `(.L_x_33) ;  /* 0x000004d000027945 */ /* 0x000fe20003800200 */
[----:B-1----:R-:W-:-:S11]  /*0b40*/  LOP3.LUT R8, R6, 0x3, RZ, 0xc0, !PT ;  /* 0x0000000306087812 */ /* 0x002fd600078ec0ff */
[----:B------:R-:W-:Y:S05]  /*0b50*/  @!P0 BRA `(.L_x_34) ;  /* 0x0000000400288947 */ /* 0x000fea0003800000 */
[----:B------:R-:W-:Y:S01]  /*0b60*/  IADD3 R2, PT, PT, R7, 0x1, RZ ;  /* 0x0000000107027810 */ /* 0x000fe20007ffe0ff */
[----:B------:R-:W-:Y:S03]  /*0b70*/  BSSY.RECONVERGENT B3, `(.L_x_35) ;  /* 0x000000f000037945 */ /* 0x000fe60003800200 */
[----:B------:R-:W-:-:S05]  /*0b80*/  I2FP.F32.S32 R2, R2 ;  /* 0x0000000200027245 */ /* 0x000fca0000201400 */
[----:B------:R-:W-:-:S05]  /*0b90*/  VIADD R0, R2, 0x1800000 ;  /* 0x0180000002007836 */ /* 0x000fca0000000000 */
[----:B------:R-:W-:-:S04]  /*0ba0*/  LOP3.LUT R0, R0, 0x7f800000, RZ, 0xc0, !PT ;  /* 0x7f80000000007812 */ /* 0x000fc800078ec0ff */
[----:B------:R-:W-:-:S13]  /*0bb0*/  ISETP.GT.U32.AND P0, PT, R0, 0x1ffffff, PT ;  /* 0x01ffffff0000780c */ /* 0x000fda0003f04070 */
[----:B------:R-:W-:Y:S05]  /*0bc0*/  @P0 BRA `(.L_x_36) ;  /* 0x0000000000140947 */ /* 0x000fea0003800000 */
[----:B------:R-:W-:Y:S01]  /*0bd0*/  IMAD.MOV.U32 R0, RZ, RZ, R2 ;  /* 0x000000ffff007224 */ /* 0x000fe200078e0002 */
[----:B------:R-:W-:-:S07]  /*0be0*/  MOV R12, 0xc00 ;  /* 0x00000c00000c7802 */ /* 0x000fce0000000f00 */
[----:B------:R-:W-:Y:S05]  /*0bf0*/  CALL.REL.NOINC `($__internal_0_$__cuda_sm20_rcp_rn_f32_slowpath) ;  /* 0x0000000c00847944 */ /* 0x000fea0003c00000 */
[----:B------:R-:W-:Y:S01]  /*0c00*/  MOV R9, R0 ;  /* 0x0000000000097202 */ /* 0x000fe20000000f00 */
[----:B------:R-:W-:Y:S06]  /*0c10*/  BRA `(.L_x_37) ;  /* 0x0000000000107947 */ /* 0x000fec0003800000 */
.L_x_36:
[----:B------:R-:W0:Y:S02]  /*0c20*/  MUFU.RCP R9, R2 ;  /* 0x0000000200097308 */ /* 0x000e240000001000 */
[----:B0-----:R-:W-:-:S04]  /*0c30*/  FFMA R0, R2, R9, -1 ;  /* 0xbf80000002007423 */ /* 0x001fc80000000009 */
[----:B------:R-:W-:-:S04]  /*0c40*/  FADD.FTZ R0, -R0, -RZ ;  /* 0x800000ff00007221 */ /* 0x000fc80000010100 */
[----:B------:R-:W-:-:S07]  /*0c50*/  FFMA R9, R9, R0, R9 ;  /* 0x0000000009097223 */ /* 0x000fce0000000009 */
.L_x_37:
[----:B------:R-:W-:Y:S05]  /*0c60*/  BSYNC.RECONVERGENT B3 ;  /* 0x0000000000037941 */ /* 0x000fea0003800200 */
.L_x_35:
[----:B------:R-:W0:Y:S01]  /*0c70*/  LDC.64 R4, c[0x0][0x380] ;  /* 0x0000e000ff047b82 */ /* 0x000e220000000a00 */
[----:B------:R-:W-:Y:S01]  /*0c80*/  VIADD R0, R7, 0x2 ;  /* 0x0000000207007836 */ /* 0x000fe20000000000 */
[----:B------:R-:W-:Y:S04]  /*0c90*/  BSSY.RECONVERGENT B3, `(.L_x_38) ;  /* 0x0000011000037945 */ /* 0x000fe80003800200 */
[----:B------:R-:W-:-:S05]  /*0ca0*/  I2FP.F32.S32 R2, R0 ;  /* 0x0000000000027245 */ /* 0x000fca0000201400 */
[----:B------:R-:W-:-:S05]  /*0cb0*/  VIADD R0, R2, 0x1800000 ;  /* 0x0180000002007836 */ /* 0x000fca0000000000 */
[----:B------:R-:W-:-:S04]  /*0cc0*/  LOP3.LUT R0, R0, 0x7f800000, RZ, 0xc0, !PT ;  /* 0x7f80000000007812 */ /* 0x000fc800078ec0ff */
[----:B------:R-:W-:Y:S01]  /*0cd0*/  ISETP.GT.U32.AND P0, PT, R0, 0x1ffffff, PT ;  /* 0x01ffffff0000780c */ /* 0x000fe20003f04070 */
[----:B0-----:R-:W-:-:S05]  /*0ce0*/  IMAD.WIDE R4, R7, 0x4, R4 ;  /* 0x0000000407047825 */ /* 0x001fca00078e0204 */
[----:B------:R0:W-:Y:S07]  /*0cf0*/  STG.E desc[UR4][R4.64], R9 ;  /* 0x0000000904007986 */ /* 0x0001ee000c101904 */
[----:B------:R-:W-:Y:S05]  /*0d00*/  @P0 BRA `(.L_x_39) ;  /* 0x0000000000140947 */ /* 0x000fea0003800000 */
[----:B------:R-:W-:Y:S02]  /*0d10*/  MOV R0, R2 ;  /* 0x0000000200007202 */ /* 0x000fe40000000f00 */
[----:B------:R-:W-:-:S07]  /*0d20*/  MOV R12, 0xd40 ;  /* 0x00000d40000c7802 */ /* 0x000fce0000000f00 */
[----:B0-----:R-:W-:Y:S05]  /*0d30*/  CALL.REL.NOINC `($__internal_0_$__cuda_sm20_rcp_rn_f32_slowpath) ;  /* 0x0000000c00347944 */ /* 0x001fea0003c00000 */
[----:B------:R-:W-:Y:S01]  /*0d40*/  IMAD.MOV.U32 R9, RZ, RZ, R0 ;  /* 0x000000ffff097224 */ /* 0x000fe200078e0000 */
[----:B------:R-:W-:Y:S06]  /*0d50*/  BRA `(.L_x_40) ;  /* 0x0000000000107947 */ /* 0x000fec0003800000 */
.L_x_39:
[----:B0-----:R-:W0:Y:S02]  /*0d60*/  MUFU.RCP R9, R2 ;  /* 0x0000000200097308 */ /* 0x001e240000001000 */
[----:B0-----:R-:W-:-:S04]  /*0d70*/  FFMA R0, R2, R9, -1 ;  /* 0xbf80000002007423 */ /* 0x001fc80000000009 */
[----:B------:R-:W-:-:S04]  /*0d80*/  FADD.FTZ R0, -R0, -RZ ;  /* 0x800000ff00007221 */ /* 0x000fc80000010100 */
[----:B------:R-:W-:-:S07]  /*0d90*/  FFMA R9, R9, R0, R9 ;  /* 0x0000000009097223 */ /* 0x000fce0000000009 */
.L_x_40:
[----:B------:R-:W-:Y:S05]  /*0da0*/  BSYNC.RECONVERGENT B3 ;  /* 0x0000000000037941 */ /* 0x000fea0003800200 */
.L_x_38:
[----:B------:R-:W-:Y:S01]  /*0db0*/  VIADD R0, R7, 0x3 ;  /* 0x0000000307007836 */ /* 0x000fe20000000000 */
[----:B------:R0:W-:Y:S01]  /*0dc0*/  STG.E desc[UR4][R4.64+0x4], R9 ;  /* 0x0000040904007986 */ /* 0x0001e2000c101904 */
[----:B------:R-:W-:Y:S03]  /*0dd0*/  BSSY.RECONVERGENT B3, `(.L_x_41) ;  /* 0x000000f000037945 */ /* 0x000fe60003800200 */
[----:B------:R-:W-:-:S04]  /*0de0*/  I2FP.F32.S32 R2, R0 ;  /* 0x0000000000027245 */ /* 0x000fc80000201400 */
        /* <DEDUP_REMOVED lines=9> */
.L_x_42:
[----:B------:R-:W0:Y:S02]  /*0e80*/  MUFU.RCP R9, R2 ;  /* 0x0000000200097308 */ /* 0x000e240000001000 */
[----:B0-----:R-:W-:-:S04]  /*0e90*/  FFMA R0, R2, R9, -1 ;  /* 0xbf80000002007423 */ /* 0x001fc80000000009 */
[----:B------:R-:W-:-:S04]  /*0ea0*/  FADD.FTZ R0, -R0, -RZ ;  /* 0x800000ff00007221 */ /* 0x000fc80000010100 */
[----:B------:R-:W-:-:S07]  /*0eb0*/  FFMA R9, R9, R0, R9 ;  /* 0x0000000009097223 */ /* 0x000fce0000000009 */
.L_x_43:
[----:B------:R-:W-:Y:S05]  /*0ec0*/  BSYNC.RECONVERGENT B3 ;  /* 0x0000000000037941 */ /* 0x000fea0003800200 */
.L_x_41:
        /* <DEDUP_REMOVED lines=13> */
.L_x_45:
[----:B------:R-:W0:Y:S02]  /*0fa0*/  MUFU.RCP R9, R2 ;  /* 0x0000000200097308 */ /* 0x000e240000001000 */
[----:B0-----:R-:W-:-:S04]  /*0fb0*/  FFMA R0, R2, R9, -1 ;  /* 0xbf80000002007423 */ /* 0x001fc80000000009 */
[----:B------:R-:W-:-:S04]  /*0fc0*/  FADD.FTZ R0, -R0, -RZ ;  /* 0x800000ff00007221 */ /* 0x000fc80000010100 */
[----:B------:R-:W-:-:S07]  /*0fd0*/  FFMA R9, R9, R0, R9 ;  /* 0x0000000009097223 */ /* 0x000fce0000000009 */
.L_x_46:
[----:B------:R-:W-:Y:S05]  /*0fe0*/  BSYNC.RECONVERGENT B3 ;  /* 0x0000000000037941 */ /* 0x000fea0003800200 */
.L_x_44:
[----:B------:R0:W-:Y:S02]  /*0ff0*/  STG.E desc[UR4][R4.64+0xc], R9 ;  /* 0x00000c0904007986 */ /* 0x0001e4000c101904 */
.L_x_34:
[----:B------:R-:W-:Y:S05]  /*1000*/  BSYNC.RECONVERGENT B2 ;  /* 0x0000000000027941 */ /* 0x000fea0003800200 */
.L_x_33:
[----:B------:R-:W-:-:S13]  /*1010*/  ISETP.NE.AND P0, PT, R8, RZ, PT ;  /* 0x000000ff0800720c */ /* 0x000fda0003f05270 */
[----:B------:R-:W-:Y:S05]  /*1020*/  @!P0 BRA `(.L_x_32) ;  /* 0x0000000400048947 */ /* 0x000fea0003800000 */
[----:B------:R-:W-:Y:S01]  /*1030*/  ISETP.NE.AND P0, PT, R8, 0x1, PT ;  /* 0x000000010800780c */ /* 0x000fe20003f05270 */
[----:B------:R-:W-:-:S12]  /*1040*/  BSSY.RECONVERGENT B2, `(.L_x_47) ;  /* 0x0000028000027945 */ /* 0x000fd80003800200 */
[----:B------:R-:W-:Y:S05]  /*1050*/  @!P0 BRA `(.L_x_48) ;  /* 0x0000000000988947 */ /* 0x000fea0003800000 */
[----:B------:R-:W-:Y:S01]  /*1060*/  VIADD R0, R7, 0x1 ;  /* 0x0000000107007836 */ /* 0x000fe20000000000 */
[----:B------:R-:W-:Y:S04]  /*1070*/  BSSY.RECONVERGENT B3, `(.L_x_49) ;  /* 0x000000f000037945 */ /* 0x000fe80003800200 */
[----:B------:R-:W-:-:S05]  /*1080*/  I2FP.F32.S32 R2, R0 ;  /* 0x0000000000027245 */ /* 0x000fca0000201400 */
[----:B------:R-:W-:-:S05]  /*1090*/  VIADD R0, R2, 0x1800000 ;  /* 0x0180000002007836 */ /* 0x000fca0000000000 */
[----:B------:R-:W-:-:S04]  /*10a0*/  LOP3.LUT R0, R0, 0x7f800000, RZ, 0xc0, !PT ;  /* 0x7f80000000007812 */ /* 0x000fc800078ec0ff */
[----:B------:R-:W-:-:S13]  /*10b0*/  ISETP.GT.U32.AND P0, PT, R0, 0x1ffffff, PT ;  /* 0x01ffffff0000780c */ /* 0x000fda0003f04070 */
[----:B------:R-:W-:Y:S05]  /*10c0*/  @P0 BRA `(.L_x_50) ;  /* 0x0000000000140947 */ /* 0x000fea0003800000 */
[----:B------:R-:W-:Y:S02]  /*10d0*/  MOV R0, R2 ;  /* 0x0000000200007202 */ /* 0x000fe40000000f00 */
[----:B------:R-:W-:-:S07]  /*10e0*/  MOV R12, 0x1100 ;  /* 0x00001100000c7802 */ /* 0x000fce0000000f00 */
[----:B0-----:R-:W-:Y:S05]  /*10f0*/  CALL.REL.NOINC `($__internal_0_$__cuda_sm20_rcp_rn_f32_slowpath) ;  /* 0x0000000800447944 */ /* 0x001fea0003c00000 */
[----:B------:R-:W-:Y:S01]  /*1100*/  IMAD.MOV.U32 R9, RZ, RZ, R0 ;  /* 0x000000ffff097224 */ /* 0x000fe200078e0000 */
[----:B------:R-:W-:Y:S06]  /*1110*/  BRA `(.L_x_51) ;  /* 0x0000000000107947 */ /* 0x000fec0003800000 */
.L_x_50:
[----:B0-----:R-:W0:Y:S02]  /*1120*/  MUFU.RCP R9, R2 ;  /* 0x0000000200097308 */ /* 0x001e240000001000 */
[----:B0-----:R-:W-:-:S04]  /*1130*/  FFMA R0, R2, R9, -1 ;  /* 0xbf80000002007423 */ /* 0x001fc80000000009 */
[----:B------:R-:W-:-:S04]  /*1140*/  FADD.FTZ R0, -R0, -RZ ;  /* 0x800000ff00007221 */ /* 0x000fc80000010100 */
[----:B------:R-:W-:-:S07]  /*1150*/  FFMA R9, R9, R0, R9 ;  /* 0x0000000009097223 */ /* 0x000fce0000000009 */
.L_x_51:
[----:B------:R-:W-:Y:S05]  /*1160*/  BSYNC.RECONVERGENT B3 ;  /* 0x0000000000037941 */ /* 0x000fea0003800200 */
.L_x_49:
[----:B------:R-:W0:Y:S01]  /*1170*/  LDC.64 R4, c[0x0][0x380] ;  /* 0x0000e000ff047b82 */ /* 0x000e220000000a00 */
[----:B------:R-:W-:Y:S01]  /*1180*/  BSSY.RECONVERGENT B3, `(.L_x_52) ;  /* 0x0000012000037945 */ /* 0x000fe20003800200 */
[----:B0-----:R-:W-:-:S04]  /*1190*/  IMAD.WIDE R4, R7, 0x4, R4 ;  /* 0x0000000407047825 */ /* 0x001fc800078e0204 */
[----:B------:R-:W-:Y:S01]  /*11a0*/  VIADD R7, R7, 0x2 ;  /* 0x0000000207077836 */ /* 0x000fe20000000000 */
[----:B------:R0:W-:Y:S04]  /*11b0*/  STG.E desc[UR4][R4.64], R9 ;  /* 0x0000000904007986 */ /* 0x0001e8000c101904 */
        /* <DEDUP_REMOVED lines=10> */
.L_x_53:
[----:B------:R-:W0:Y:S02]  /*1260*/  MUFU.RCP R9, R2 ;  /* 0x0000000200097308 */ /* 0x000e240000001000 */
[----:B0-----:R-:W-:-:S04]  /*1270*/  FFMA R0, R2, R9, -1 ;  /* 0xbf80000002007423 */ /* 0x001fc80000000009 */
[----:B------:R-:W-:-:S04]  /*1280*/  FADD.FTZ R0, -R0, -RZ ;  /* 0x800000ff00007221 */ /* 0x000fc80000010100 */
[----:B------:R-:W-:-:S07]  /*1290*/  FFMA R9, R9, R0, R9 ;  /* 0x0000000009097223 */ /* 0x000fce0000000009 */
.L_x_54:
[----:B------:R-:W-:Y:S05]  /*12a0*/  BSYNC.RECONVERGENT B3 ;  /* 0x0000000000037941 */ /* 0x000fea0003800200 */
.L_x_52:
[----:B------:R1:W-:Y:S02]  /*12b0*/  STG.E desc[UR4][R4.64+0x4], R9 ;  /* 0x0000040904007986 */ /* 0x0003e4000c101904 */
.L_x_48:
[----:B------:R-:W-:Y:S05]  /*12c0*/  BSYNC.RECONVERGENT B2 ;  /* 0x0000000000027941 */ /* 0x000fea0003800200 */
.L_x_47:
[----:B------:R-:W-:-:S04]  /*12d0*/  LOP3.LUT R6, R6, 0x1, RZ, 0xc0, !PT ;  /* 0x0000000106067812 */ /* 0x000fc800078ec0ff */
[----:B------:R-:W-:-:S13]  /*12e0*/  ISETP.NE.U32.AND P0, PT, R6, 0x1, PT ;  /* 0x000000010600780c */ /* 0x000fda0003f05070 */
[----:B------:R-:W-:Y:S05]  /*12f0*/  @P0 BRA `(.L_x_32) ;  /* 0x0000000000500947 */ /* 0x000fea0003800000 */
        /* <DEDUP_REMOVED lines=9> */
[----:B01----:R-:W-:Y:S05]  /*1390*/  CALL.REL.NOINC `($__internal_0_$__cuda_sm20_rcp_rn_f32_slowpath) ;  /* 0x00000004009c7944 */ /* 0x003fea0003c00000 */
[----:B------:R-:W-:Y:S01]  /*13a0*/  MOV R9, R0 ;  /* 0x0000000000097202 */ /* 0x000fe20000000f00 */
[----:B------:R-:W-:Y:S06]  /*13b0*/  BRA `(.L_x_57) ;  /* 0x0000000000107947 */ /* 0x000fec0003800000 */
.L_x_56:
[----:B01----:R-:W0:Y:S02]  /*13c0*/  MUFU.RCP R9, R2 ;  /* 0x0000000200097308 */ /* 0x003e240000001000 */
[----:B0-----:R-:W-:-:S04]  /*13d0*/  FFMA R0, R2, R9, -1 ;  /* 0xbf80000002007423 */ /* 0x001fc80000000009 */
[----:B------:R-:W-:-:S04]  /*13e0*/  FADD.FTZ R0, -R0, -RZ ;  /* 0x800000ff00007221 */ /* 0x000fc80000010100 */
[----:B------:R-:W-:-:S07]  /*13f0*/  FFMA R9, R9, R0, R9 ;  /* 0x0000000009097223 */ /* 0x000fce0000000009 */
.L_x_57:
[----:B------:R-:W-:Y:S05]  /*1400*/  BSYNC.RECONVERGENT B2 ;  /* 0x0000000000027941 */ /* 0x000fea0003800200 */
.L_x_55:
[----:B------:R-:W0:Y:S02]  /*1410*/  LDC.64 R4, c[0x0][0x380] ;  /* 0x0000e000ff047b82 */ /* 0x000e240000000a00 */
[----:B0-----:R-:W-:-:S05]  /*1420*/  IMAD.WIDE R4, R7, 0x4, R4 ;  /* 0x0000000407047825 */ /* 0x001fca00078e0204 */
[----:B------:R2:W-:Y:S02]  /*1430*/  STG.E desc[UR4][R4.64], R9 ;  /* 0x0000000904007986 */ /* 0x0005e4000c101904 */
.L_x_32:
[----:B------:R-:W-:Y:S05]  /*1440*/  BSYNC.RECONVERGENT B1 ;  /* 0x0000000000017941 */ /* 0x000fea0003800200 */
.L_x_3:
[----:B------:R-:W3:Y:S02]  /*1450*/  LDC R2, c[0x0][0x39c] ;  /* 0x0000e700ff027b82 */ /* 0x000ee40000000800 */
[----:B---3--:R-:W-:-:S13]  /*1460*/  ISETP.GE.AND P0, PT, R2, 0x1, PT ;  /* 0x000000010200780c */ /* 0x008fda0003f06270 */
[----:B------:R-:W-:Y:S05]  /*1470*/  @!P0 EXIT ;  /* 0x000000000000894d */ /* 0x000fea0003800000 */
[----:B------:R-:W-:Y:S01]  /*1480*/  IMAD R3, R3, R2, RZ ;  /* 0x0000000203037224 */ /* 0x000fe200078e02ff */
[----:B------:R-:W-:Y:S03]  /*1490*/  BSSY.RECONVERGENT B0, `(.L_x_58) ;  /* 0x0000028000007945 */ /* 0x000fe60003800200 */
[----:B------:R-:W-:-:S05]  /*14a0*/  VIADD R0, R3, 0x1 ;  /* 0x0000000103007836 */ /* 0x000fca0000000000 */
[----:B------:R-:W-:-:S05]  /*14b0*/  VIADDMNMX R2, R3, R2, R0, !PT ;  /* 0x0000000203027246 */ /* 0x000fca0007800100 */
[----:B------:R-:W-:Y:S01]  /*14c0*/  IMAD.IADD R0, R2, 0x1, -R3 ;  /* 0x0000000102007824 */ /* 0x000fe200078e0a03 */
[----:B------:R-:W-:-:S04]  /*14d0*/  IADD3 R2, PT, PT, R3, -R2, RZ ;  /* 0x8000000203027210 */ /* 0x000fc80007ffe0ff */
[----:B------:R-:W-:Y:S02]  /*14e0*/  ISETP.GT.U32.AND P1, PT, R2, -0x8, PT ;  /* 0xfffffff80200780c */ /* 0x000fe40003f24070 */
[----:B------:R-:W-:-:S04]  /*14f0*/  LOP3.LUT R12, R0, 0x7, RZ, 0xc0, !PT ;  /* 0x00000007000c7812 */ /* 0x000fc800078ec0ff */
[----:B------:R-:W-:-:S07]  /*1500*/  ISETP.NE.AND P0, PT, R12, RZ, PT ;  /* 0x000000ff0c00720c */ /* 0x000fce0003f05270 */
[----:B------:R-:W-:Y:S06]  /*1510*/  @P1 BRA `(.L_x_59) ;  /* 0x00000000007c1947 */ /* 0x000fec0003800000 */
[----:B012---:R-:W0:Y:S01]  /*1520*/  LDC.64 R8, c[0x0][0x388] ;  /* 0x0000e200ff087b82 */ /* 0x007e220000000a00 */
[----:B------:R-:W-:-:S05]  /*1530*/  LOP3.LUT R2, R0, 0xfffffff8, RZ, 0xc0, !PT ;  /* 0xfffffff800027812 */ /* 0x000fca00078ec0ff */
[----:B------:R-:W-:Y:S02]  /*1540*/  IMAD.MOV R2, RZ, RZ, -R2 ;  /* 0x000000ffff027224 */ /* 0x000fe400078e0a02 */
[----:B------:R-:W1:Y:S01]  /*1550*/  LDC.64 R10, c[0x0][0x390] ;  /* 0x0000e400ff0a7b82 */ /* 0x000e620000000a00 */
[----:B0-----:R-:W-:-:S05]  /*1560*/  IADD3 R8, P1, PT, R8, 0x10, RZ ;  /* 0x0000001008087810 */ /* 0x001fca0007f3e0ff */
[----:B------:R-:W-:Y:S01]  /*1570*/  IMAD.X R9, RZ, RZ, R9, P1 ;  /* 0x000000ffff097224 */ /* 0x000fe200008e0609 */
[----:B-1----:R-:W-:-:S04]  /*1580*/  IADD3 R10, P2, PT, R10, 0x10, RZ ;  /* 0x000000100a0a7810 */ /* 0x002fc80007f5e0ff */
[----:B------:R-:W-:-:S09]  /*1590*/  IADD3.X R11, PT, PT, RZ, R11, RZ, P2, !PT ;  /* 0x0000000bff0b7210 */ /* 0x000fd200017fe4ff */
.L_x_60:
[----:B---3--:R-:W-:Y:S02]  /*15a0*/  IMAD.MOV.U32 R13, RZ, RZ, 0x3f800000 ;  /* 0x3f800000ff0d7424 */ /* 0x008fe400078e00ff */
[----:B------:R-:W-:-:S04]  /*15b0*/  IMAD.WIDE R4, R3, 0x4, R8 ;  /* 0x0000000403047825 */ /* 0x000fc800078e0208 */
[C---:B------:R-:W-:Y:S01]  /*15c0*/  IMAD.WIDE R6, R3.reuse, 0x4, R10 ;  /* 0x0000000403067825 */ /* 0x040fe200078e020a */
[----:B------:R3:W-:Y:S01]  /*15d0*/  STG.E desc[UR4][R4.64+-0x10], R13 ;  /* 0xfffff00d04007986 */ /* 0x0007e2000c101904 */
[----:B------:R-:W-:Y:S02]  /*15e0*/  IADD3 R3, PT, PT, R3, 0x8, RZ ;  /* 0x0000000803037810 */ /* 0x000fe40007ffe0ff */
[----:B------:R-:W-:Y:S01]  /*15f0*/  VIADD R2, R2, 0x8 ;  /* 0x0000000802027836 */ /* 0x000fe20000000000 */
[----:B------:R3:W-:Y:S04]  /*1600*/  STG.E desc[UR4][R6.64+-0x10], RZ ;  /* 0xfffff0ff06007986 */ /* 0x0007e8000c101904 */
[----:B------:R3:W-:Y:S01]  /*1610*/  STG.E desc[UR4][R4.64+-0xc], R13 ;  /* 0xfffff40d04007986 */ /* 0x0007e2000c101904 */
[----:B------:R-:W-:-:S03]  /*1620*/  ISETP.NE.AND P1, PT, R2, RZ, PT ;  /* 0x000000ff0200720c */ /* 0x000fc60003f25270 */
[----:B------:R3:W-:Y:S04]  /*1630*/  STG.E desc[UR4][R6.64+-0xc], RZ ;  /* 0xfffff4ff06007986 */ /* 0x0007e8000c101904 */
[----:B------:R3:W-:Y:S04]  /*1640*/  STG.E desc[UR4][R4.64+-0x8], R13 ;  /* 0xfffff80d04007986 */ /* 0x0007e8000c101904 */
        /* <DEDUP_REMOVED lines=10> */
[----:B------:R3:W-:Y:S01]  /*16f0*/  STG.E desc[UR4][R6.64+0xc], RZ ;  /* 0x00000cff06007986 */ /* 0x0007e2000c101904 */
[----:B------:R-:W-:Y:S05]  /*1700*/  @P1 BRA `(.L_x_60) ;  /* 0xfffffffc00a41947 */ /* 0x000fea000383ffff */
.L_x_59:
[----:B------:R-:W-:Y:S05]  /*1710*/  BSYNC.RECONVERGENT B0 ;  /* 0x0000000000007941 */ /* 0x000fea0003800200 */
.L_x_58:
[----:B------:R-:W-:Y:S05]  /*1720*/  @!P0 EXIT ;  /* 0x000000000000894d */ /* 0x000fea0003800000 */
[----:B------:R-:W-:Y:S01]  /*1730*/  ISETP.GE.U32.AND P0, PT, R12, 0x4, PT ;  /* 0x000000040c00780c */ /* 0x000fe20003f06070 */
[----:B------:R-:W-:Y:S01]  /*1740*/  BSSY.RECONVERGENT B0, `(.L_x_61) ;  /* 0x0000012000007945 */ /* 0x000fe20003800200 */
[----:B------:R-:W-:-:S04]  /*1750*/  LOP3.LUT R2, R0, 0x3, RZ, 0xc0, !PT ;  /* 0x0000000300027812 */ /* 0x000fc800078ec0ff */
[----:B------:R-:W-:-:S07]  /*1760*/  ISETP.NE.AND P1, PT, R2, RZ, PT ;  /* 0x000000ff0200720c */ /* 0x000fce0003f25270 */
[----:B------:R-:W-:Y:S06]  /*1770*/  @!P0 BRA `(.L_x_62) ;  /* 0x0000000000388947 */ /* 0x000fec0003800000 */
[----:B0123--:R-:W0:Y:S01]  /*1780*/  LDC.64 R4, c[0x0][0x388] ;  /* 0x0000e200ff047b82 */ /* 0x00fe220000000a00 */
[----:B------:R-:W-:-:S07]  /*1790*/  IMAD.MOV.U32 R9, RZ, RZ, 0x3f800000 ;  /* 0x3f800000ff097424 */ /* 0x000fce00078e00ff */
[----:B------:R-:W1:Y:S01]  /*17a0*/  LDC.64 R6, c[0x0][0x390] ;  /* 0x0000e400ff067b82 */ /* 0x000e620000000a00 */
[----:B0-----:R-:W-:-:S05]  /*17b0*/  IMAD.WIDE R4, R3, 0x4, R4 ;  /* 0x0000000403047825 */ /* 0x001fca00078e0204 */
[----:B------:R4:W-:Y:S01]  /*17c0*/  STG.E desc[UR4][R4.64], R9 ;  /* 0x0000000904007986 */ /* 0x0009e2000c101904 */
[----:B-1----:R-:W-:-:S04]  /*17d0*/  IMAD.WIDE R6, R3, 0x4, R6 ;  /* 0x0000000403067825 */ /* 0x002fc800078e0206 */
[----:B------:R-:W-:Y:S01]  /*17e0*/  VIADD R3, R3, 0x4 ;  /* 0x0000000403037836 */ /* 0x000fe20000000000 */
[----:B------:R4:W-:Y:S04]  /*17f0*/  STG.E desc[UR4][R6.64], RZ ;  /* 0x000000ff06007986 */ /* 0x0009e8000c101904 */
[----:B------:R4:W-:Y:S04]  /*1800*/  STG.E desc[UR4][R4.64+0x4], R9 ;  /* 0x0000040904007986 */ /* 0x0009e8000c101904 */
[----:B------:R4:W-:Y:S04]  /*1810*/  STG.E desc[UR4][R6.64+0x4], RZ ;  /* 0x000004ff06007986 */ /* 0x0009e8000c101904 */
[----:B------:R4:W-:Y:S04]  /*1820*/  STG.E desc[UR4][R4.64+0x8], R9 ;  /* 0x0000080904007986 */ /* 0x0009e8000c101904 */
[----:B------:R4:W-:Y:S04]  /*1830*/  STG.E desc[UR4][R6.64+0x8], RZ ;  /* 0x000008ff06007986 */ /* 0x0009e8000c101904 */
[----:B------:R4:W-:Y:S04]  /*1840*/  STG.E desc[UR4][R4.64+0xc], R9 ;  /* 0x00000c0904007986 */ /* 0x0009e8000c101904 */
[----:B------:R4:W-:Y:S02]  /*1850*/  STG.E desc[UR4][R6.64+0xc], RZ ;  /* 0x00000cff06007986 */ /* 0x0009e4000c101904 */
.L_x_62:
[----:B------:R-:W-:Y:S05]  /*1860*/  BSYNC.RECONVERGENT B0 ;  /* 0x0000000000007941 */ /* 0x000fea0003800200 */
.L_x_61:
[----:B------:R-:W-:Y:S05]  /*1870*/  @!P1 EXIT ;  /* 0x000000000000994d */ /* 0x000fea0003800000 */
[----:B------:R-:W-:Y:S01]  /*1880*/  ISETP.NE.AND P0, PT, R2, 0x1, PT ;  /* 0x000000010200780c */ /* 0x000fe20003f05270 */
[----:B------:R-:W-:Y:S01]  /*1890*/  BSSY.RECONVERGENT B0, `(.L_x_63) ;  /* 0x000000e000007945 */ /* 0x000fe20003800200 */
[----:B------:R-:W-:-:S04]  /*18a0*/  LOP3.LUT R0, R0, 0x1, RZ, 0xc0, !PT ;  /* 0x0000000100007812 */ /* 0x000fc800078ec0ff */
[----:B------:R-:W-:-:S07]  /*18b0*/  ISETP.NE.U32.AND P1, PT, R0, 0x1, PT ;  /* 0x000000010000780c */ /* 0x000fce0003f25070 */
[----:B------:R-:W-:Y:S06]  /*18c0*/  @!P0 BRA `(.L_x_64) ;  /* 0x0000000000288947 */ /* 0x000fec0003800000 */
[----:B01234-:R-:W0:Y:S01]  /*18d0*/  LDC.64 R4, c[0x0][0x388] ;  /* 0x0000e200ff047b82 */ /* 0x01fe220000000a00 */
[----:B------:R-:W-:-:S07]  /*18e0*/  HFMA2 R9, -RZ, RZ, 1.875, 0 ;  /* 0x3f800000ff097431 */ /* 0x000fce00000001ff */
[----:B------:R-:W1:Y:S01]  /*18f0*/  LDC.64 R6, c[0x0][0x390] ;  /* 0x0000e400ff067b82 */ /* 0x000e620000000a00 */
[----:B0-----:R-:W-:-:S05]  /*1900*/  IMAD.WIDE R4, R3, 0x4, R4 ;  /* 0x0000000403047825 */ /* 0x001fca00078e0204 */
[----:B------:R5:W-:Y:S01]  /*1910*/  STG.E desc[UR4][R4.64], R9 ;  /* 0x0000000904007986 */ /* 0x000be2000c101904 */
[----:B-1----:R-:W-:-:S04]  /*1920*/  IMAD.WIDE R6, R3, 0x4, R6 ;  /* 0x0000000403067825 */ /* 0x002fc800078e0206 */
[----:B------:R-:W-:Y:S01]  /*1930*/  VIADD R3, R3, 0x2 ;  /* 0x0000000203037836 */ /* 0x000fe20000000000 */
[----:B------:R5:W-:Y:S04]  /*1940*/  STG.E desc[UR4][R6.64], RZ ;  /* 0x000000ff06007986 */ /* 0x000be8000c101904 */
[----:B------:R5:W-:Y:S04]  /*1950*/  STG.E desc[UR4][R4.64+0x4], R9 ;  /* 0x0000040904007986 */ /* 0x000be8000c101904 */
[----:B------:R5:W-:Y:S02]  /*1960*/  STG.E desc[UR4][R6.64+0x4], RZ ;  /* 0x000004ff06007986 */ /* 0x000be4000c101904 */
.L_x_64:
[----:B------:R-:W-:Y:S05]  /*1970*/  BSYNC.RECONVERGENT B0 ;  /* 0x0000000000007941 */ /* 0x000fea0003800200 */
.L_x_63:
[----:B------:R-:W-:Y:S05]  /*1980*/  @P1 EXIT ;  /* 0x000000000000194d */ /* 0x000fea0003800000 */
[----:B012345:R-:W0:Y:S01]  /*1990*/  LDC.64 R4, c[0x0][0x388] ;  /* 0x0000e200ff047b82 */ /* 0x03fe220000000a00 */
[----:B------:R-:W-:-:S07]  /*19a0*/  IMAD.MOV.U32 R9, RZ, RZ, 0x3f800000 ;  /* 0x3f800000ff097424 */ /* 0x000fce00078e00ff */
[----:B------:R-:W1:Y:S01]  /*19b0*/  LDC.64 R6, c[0x0][0x390] ;  /* 0x0000e400ff067b82 */ /* 0x000e620000000a00 */
[----:B0-----:R-:W-:-:S05]  /*19c0*/  IMAD.WIDE R4, R3, 0x4, R4 ;  /* 0x0000000403047825 */ /* 0x001fca00078e0204 */
[----:B------:R-:W-:Y:S01]  /*19d0*/  STG.E desc[UR4][R4.64], R9 ;  /* 0x0000000904007986 */ /* 0x000fe2000c101904 */
[----:B-1----:R-:W-:-:S05]  /*19e0*/  IMAD.WIDE R2, R3, 0x4, R6 ;  /* 0x0000000403027825 */ /* 0x002fca00078e0206 */
[----:B------:R-:W-:Y:S01]  /*19f0*/  STG.E desc[UR4][R2.64], RZ ;  /* 0x000000ff02007986 */ /* 0x000fe2000c101904 */
[----:B------:R-:W-:Y:S05]  /*1a00*/  EXIT ;  /* 0x000000000000794d */ /* 0x000fea0003800000 */
        .weak           $__internal_0_$__cuda_sm20_rcp_rn_f32_slowpath
        .type           $__internal_0_$__cuda_sm20_rcp_rn_f32_slowpath,@function
        .size           $__internal_0_$__cuda_sm20_rcp_rn_f32_slowpath,(.L_x_70 - $__internal_0_$__cuda_sm20_rcp_rn_f32_slowpath)
$__internal_0_$__cuda_sm20_rcp_rn_f32_slowpath:
[----:B------:R-:W-:Y:S01]  /*1a10*/  SHF.L.U32 R2, R0, 0x1, RZ ;  /* 0x0000000100027819 */ /* 0x000fe200000006ff */
[----:B------:R-:W-:Y:S03]  /*1a20*/  BSSY.RECONVERGENT B0, `(.L_x_65) ;  /* 0x0000030000007945 */ /* 0x000fe60003800200 */
[----:B------:R-:W-:-:S04]  /*1a30*/  SHF.R.U32.HI R2, RZ, 0x18, R2 ;  /* 0x00000018ff027819 */ /* 0x000fc80000011602 */
[----:B------:R-:W-:-:S13]  /*1a40*/  ISETP.NE.U32.AND P0, PT, R2, RZ, PT ;  /* 0x000000ff0200720c */ /* 0x000fda0003f05070 */
[----:B------:R-:W-:Y:S05]  /*1a50*/  @P0 BRA `(.L_x_66) ;  /* 0x0000000000280947 */ /* 0x000fea0003800000 */
[----:B------:R-:W-:-:S05]  /*1a60*/  IMAD.SHL.U32 R2, R0, 0x2, RZ ;  /* 0x0000000200027824 */ /* 0x000fca00078e00ff */
[----:B------:R-:W-:-:S13]  /*1a70*/  ISETP.NE.AND P0, PT, R2, RZ, PT ;  /* 0x000000ff0200720c */ /* 0x000fda0003f05270 */
[----:B------:R-:W-:Y:S01]  /*1a80*/  @P0 FFMA R14, R0, 1.84467440737095516160e+19, RZ ;  /* 0x5f800000000e0823 */ /* 0x000fe200000000ff */
[----:B------:R-:W-:Y:S08]  /*1a90*/  @!P0 MUFU.RCP R13, R0 ;  /* 0x00000000000d8308 */ /* 0x000ff00000001000 */
[----:B------:R-:W0:Y:S02]  /*1aa0*/  @P0 MUFU.RCP R17, R14 ;  /* 0x0000000e00110308 */ /* 0x000e240000001000 */
[----:B0-----:R-:W-:-:S04]  /*1ab0*/  @P0 FFMA R2, R14, R17, -1 ;  /* 0xbf8000000e020423 */ /* 0x001fc80000000011 */
[----:B------:R-:W-:-:S04]  /*1ac0*/  @P0 FADD.FTZ R2, -R2, -RZ ;  /* 0x800000ff02020221 */ /* 0x000fc80000010100 */
[----:B------:R-:W-:-:S04]  /*1ad0*/  @P0 FFMA R2, R17, R2, R17 ;  /* 0x0000000211020223 */ /* 0x000fc80000000011 */
[----:B------:R-:W-:Y:S01]  /*1ae0*/  @P0 FFMA R13, R2, 1.84467440737095516160e+19, RZ ;  /* 0x5f800000020d0823 */ /* 0x000fe200000000ff */
[----:B------:R-:W-:Y:S06]  /*1af0*/  BRA `(.L_x_67) ;  /* 0x0000000000887947 */ /* 0x000fec0003800000 */
.L_x_66:
[----:B------:R-:W-:-:S05]  /*1b00*/  VIADD R13, R2, 0xffffff03 ;  /* 0xffffff03020d7836 */ /* 0x000fca0000000000 */
[----:B------:R-:W-:-:S13]  /*1b10*/  ISETP.GT.U32.AND P0, PT, R13, 0x1, PT ;  /* 0x000000010d00780c */ /* 0x000fda0003f04070 */
[----:B------:R-:W-:Y:S05]  /*1b20*/  @P0 BRA `(.L_x_68) ;  /* 0x0000000000780947 */ /* 0x000fea0003800000 */
[----:B------:R-:W-:Y:S02]  /*1b30*/  LOP3.LUT R14, R0, 0x7fffff, RZ, 0xc0, !PT ;  /* 0x007fffff000e7812 */ /* 0x000fe400078ec0ff */
[----:B------:R-:W-:Y:S02]  /*1b40*/  MOV R20, 0x3 ;  /* 0x0000000300147802 */ /* 0x000fe40000000f00 */
[----:B------:R-:W-:Y:S02]  /*1b50*/  LOP3.LUT R16, R14, 0x3f800000, RZ, 0xfc, !PT ;  /* 0x3f8000000e107812 */ /* 0x000fe400078efcff */
[----:B------:R-:W-:Y:S02]  /*1b60*/  SHF.L.U32 R19, R20, R13, RZ ;  /* 0x0000000d14137219 */ /* 0x000fe400000006ff */
[----:B------:R-:W0:Y:S02]  /*1b70*/  MUFU.RCP R17, R16 ;  /* 0x0000001000117308 */ /* 0x000e240000001000 */
[----:B0-----:R-:W-:-:S04]  /*1b80*/  FFMA R14, R16, R17, -1 ;  /* 0xbf800000100e7423 */ /* 0x001fc80000000011 */
[----:B------:R-:W-:-:S04]  /*1b90*/  FADD.FTZ R14, -R14, -RZ ;  /* 0x800000ff0e0e7221 */ /* 0x000fc80000010100 */
[CCC-:B------:R-:W-:Y:S01]  /*1ba0*/  FFMA.RM R18, R17.reuse, R14.reuse, R17.reuse ;  /* 0x0000000e11127223 */ /* 0x1c0fe20000004011 */
[----:B------:R-:W-:-:S04]  /*1bb0*/  FFMA.RP R17, R17, R14, R17 ;  /* 0x0000000e11117223 */ /* 0x000fc80000008011 */
[C---:B------:R-:W-:Y:S02]  /*1bc0*/  LOP3.LUT R14, R18.reuse, 0x7fffff, RZ, 0xc0, !PT ;  /* 0x007fffff120e7812 */ /* 0x040fe400078ec0ff */
[----:B------:R-:W-:Y:S02]  /*1bd0*/  FSETP.NEU.FTZ.AND P0, PT, R18, R17, PT ;  /* 0x000000111200720b */ /* 0x000fe40003f1d000 */
[----:B------:R-:W-:Y:S02]  /*1be0*/  LOP3.LUT R14, R14, 0x800000, RZ, 0xfc, !PT ;  /* 0x008000000e0e7812 */ /* 0x000fe400078efcff */
[----:B------:R-:W-:Y:S02]  /*1bf0*/  SEL R17, RZ, 0xffffffff, !P0 ;  /* 0xffffffffff117807 */ /* 0x000fe40004000000 */
[----:B------:R-:W-:-:S03]  /*1c00*/  LOP3.LUT R16, R19, R14, RZ, 0xc0, !PT ;  /* 0x0000000e13107212 */ /* 0x000fc600078ec0ff */
[----:B------:R-:W-:Y:S01]  /*1c10*/  IMAD.MOV R17, RZ, RZ, -R17 ;  /* 0x000000ffff117224 */ /* 0x000fe200078e0a11 */
[----:B------:R-:W-:-:S04]  /*1c20*/  SHF.R.U32.HI R16, RZ, R13, R16 ;  /* 0x0000000dff107219 */ /* 0x000fc80000011610 */
[----:B------:R-:W-:Y:S02]  /*1c30*/  LOP3.LUT P1, RZ, R17, R13, R14, 0xf8, !PT ;  /* 0x0000000d11ff7212 */ /* 0x000fe4000782f80e */
[C---:B------:R-:W-:Y:S02]  /*1c40*/  LOP3.LUT P0, RZ, R16.reuse, 0x1, RZ, 0xc0, !PT ;  /* 0x0000000110ff7812 */ /* 0x040fe4000780c0ff */
[----:B------:R-:W-:-:S04]  /*1c50*/  LOP3.LUT P2, RZ, R16, 0x2, RZ, 0xc0, !PT ;  /* 0x0000000210ff7812 */ /* 0x000fc8000784c0ff */
[----:B------:R-:W-:Y:S02]  /*1c60*/  PLOP3.LUT P0, PT, P0, P1, P2, 0xe0, 0x0 ;  /* 0x000000000000781c */ /* 0x000fe40000703c20 */
[----:B------:R-:W-:Y:S02]  /*1c70*/  LOP3.LUT P1, RZ, R0, 0x7fffff, RZ, 0xc0, !PT ;  /* 0x007fffff00ff7812 */ /* 0x000fe4000782c0ff */
[----:B------:R-:W-:-:S05]  /*1c80*/  SEL R13, RZ, 0x1, !P0 ;  /* 0x00000001ff0d7807 */ /* 0x000fca0004000000 */
[----:B------:R-:W-:-:S05]  /*1c90*/  IMAD.MOV R13, RZ, RZ, -R13 ;  /* 0x000000ffff0d7224 */ /* 0x000fca00078e0a0d */
[----:B------:R-:W-:Y:S02]  /*1ca0*/  ISETP.GE.AND P0, PT, R13, RZ, PT ;  /* 0x000000ff0d00720c */ /* 0x000fe40003f06270 */
[----:B------:R-:W-:-:S04]  /*1cb0*/  IADD3 R13, PT, PT, R2, -0xfc, RZ ;  /* 0xffffff04020d7810 */ /* 0x000fc80007ffe0ff */
[----:B------:R-:W-:-:S07]  /*1cc0*/  SHF.R.U32.HI R13, RZ, R13, R14 ;  /* 0x0000000dff0d7219 */ /* 0x000fce000001160e */
[----:B------:R-:W-:-:S04]  /*1cd0*/  @!P0 VIADD R13, R13, 0x1 ;  /* 0x000000010d0d8836 */ /* 0x000fc80000000000 */
[----:B------:R-:W-:-:S05]  /*1ce0*/  @!P1 IMAD.SHL.U32 R13, R13, 0x2, RZ ;  /* 0x000000020d0d9824 */ /* 0x000fca00078e00ff */
[----:B------:R-:W-:Y:S01]  /*1cf0*/  LOP3.LUT R13, R13, 0x80000000, R0, 0xf8, !PT ;  /* 0x800000000d0d7812 */ /* 0x000fe200078ef800 */
[----:B------:R-:W-:Y:S06]  /*1d00*/  BRA `(.L_x_67) ;  /* 0x0000000000047947 */ /* 0x000fec0003800000 */
.L_x_68:
[----:B------:R0:W1:Y:S02]  /*1d10*/  MUFU.RCP R13, R0 ;  /* 0x00000000000d7308 */ /* 0x0000640000001000 */
.L_x_67:
[----:B------:R-:W-:Y:S05]  /*1d20*/  BSYNC.RECONVERGENT B0 ;  /* 0x0000000000007941 */ /* 0x000fea0003800200 */
.L_x_65:
[----:B01----:R-:W-:Y:S01]  /*1d30*/  MOV R0, R13 ;  /* 0x0000000d00007202 */ /* 0x003fe20000000f00 */
[----:B------:R-:W-:-:S04]  /*1d40*/  IMAD.MOV.U32 R13, RZ, RZ, 0x0 ;  /* 0x00000000ff0d7424 */ /* 0x000fc800078e00ff */
[----:B------:R-:W-:Y:S05]  /*1d50*/  RET.REL.NODEC R12 `(_Z4initPfS_S_iii) ;  /* 0xffffffe00ca87950 */ /* 0x000fea0003c3ffff */
.L_x_69:
        /* <DEDUP_REMOVED lines=10> */
.L_x_70:


//--------------------- .nv.shared._Z8multiplyPfS_S_ii --------------------------
	.section	.nv.shared._Z8multiplyPfS_S_ii,"aw",@nobits
	.sectionflags	@""
	.align	4
.nv.shared._Z8multiplyPfS_S_ii:
	.zero		1088


//--------------------- .nv.shared.reserved.0     --------------------------
	.section	.nv.shared.reserved.0,"aw",@nobits
	.weak		__nv_reservedSMEM_offset_0_alias
	.size		__nv_reservedSMEM_offset_0_alias, 0, 64
	.other		__nv_reservedSMEM_offset_0_alias,@"STO_CUDA_RESERVED_SHARED STV_DEFAULT"
__nv_reservedSMEM_offset_0_alias:
	.zero		0
	.zero		64


//--------------------- .nv.constant0._Z8multiplyPfS_S_ii --------------------------
	.section	.nv.constant0._Z8multiplyPfS_S_ii,"a",@progbits
	.sectionflags	@""
	.align	4
.nv.constant0._Z8multiplyPfS_S_ii:
	.zero		928


//--------------------- .nv.constant0._Z4initPfS_S_iii --------------------------
	.section	.nv.constant0._Z4initPfS_S_iii,"a",@progbits
	.sectionflags	@""
	.align	4
.nv.constant0._Z4initPfS_S_iii:
	.zero		932


//--------------------- SYMBOLS --------------------------

	.type		.nv.reservedSmem.offset0,@object
	.size		.nv.reservedSmem.offset0,0x4
	.type		.nv.reservedSmem.cap,@object
	.size		.nv.reservedSmem.cap,0x4
